// auto-generated by cutlass_sweep.gemm — config: {"arch": "sm_90", "cluster_m": 2, "cluster_n": 1, "dtype": "fp16", "dtype_b": "fp16", "layout": "nt", "stages": 0, "tile_k": 128, "tile_m": 128, "tile_n": 240}
#include "cutlass/cutlass.h"
#include "cutlass/gemm/collective/collective_builder.hpp"
#include "cutlass/gemm/device/gemm_universal_adapter.h"
#include "cutlass/gemm/kernel/gemm_universal.hpp"
#include "cutlass/epilogue/collective/collective_builder.hpp"

using ElemA = cutlass::half_t;
using ElemB = cutlass::half_t;
using ElemCD = cutlass::half_t;
using Acc  = float;
using TileShape    = cute::Shape<cute::_128, cute::_240, cute::_128>;
using ClusterShape = cute::Shape<cute::_2, cute::_1, cute::_1>;

using CollectiveEpilogue = typename cutlass::epilogue::collective::CollectiveBuilder<
    cutlass::arch::Sm90, cutlass::arch::OpClassTensorOp,
    TileShape, ClusterShape,
    cutlass::epilogue::collective::EpilogueTileAuto,
    Acc, Acc,
    ElemCD, cutlass::layout::RowMajor, 128 / cutlass::sizeof_bits<ElemCD>::value,
    ElemCD, cutlass::layout::RowMajor, 128 / cutlass::sizeof_bits<ElemCD>::value,
    cutlass::epilogue::collective::EpilogueScheduleAuto
  >::CollectiveOp;

using CollectiveMainloop = typename cutlass::gemm::collective::CollectiveBuilder<
    cutlass::arch::Sm90, cutlass::arch::OpClassTensorOp,
    ElemA, cutlass::layout::RowMajor, 128 / cutlass::sizeof_bits<ElemA>::value,
    ElemB, cutlass::layout::ColumnMajor, 128 / cutlass::sizeof_bits<ElemB>::value,
    Acc,
    TileShape, ClusterShape,
    cutlass::gemm::collective::StageCountAutoCarveout<static_cast<int>(sizeof(typename CollectiveEpilogue::SharedStorage))>,
    cutlass::gemm::collective::KernelScheduleAuto
  >::CollectiveOp;

using GemmKernel = cutlass::gemm::kernel::GemmUniversal<
    cute::Shape<int,int,int,int>,
    CollectiveMainloop,
    CollectiveEpilogue
>;
using Gemm = cutlass::gemm::device::GemmUniversalAdapter<GemmKernel>;

// Force the device kernel symbol into the cubin without needing a host main.
auto* _anchor = &cutlass::device_kernel<GemmKernel>;


// ===== COMPILED SASS (sm_90a) =====

	.target	sm_90a

	.elftype	@"ET_EXEC"


//--------------------- .note.nv.tkinfo           --------------------------
	.section	.note.nv.tkinfo,"",@"SHT_NOTE"
	.sectionflags	@"SHF_NOTE_NV_TKINFO"
	.tkinfo
        /*0018*/ 	.word	0x00000002
        /*0030*/ 	.string	""
        /*0030*/ 	.string	"ptxas"
        /*0030*/ 	.string	"Cuda compilation tools, release 13.0, V13.0.88"
        /*0030*/ 	.string	"Build cuda_13.0.r13.0/compiler.36424714_0"
        /*0030*/ 	.string	"-arch sm_90a -m 64 "



//--------------------- .note.nv.cuinfo           --------------------------
	.section	.note.nv.cuinfo,"",@"SHT_NOTE"
	.sectionflags	@"SHF_NOTE_NV_CUINFO"
        /*0018*/ 	.short	0x0002
        /*001a*/ 	.short	0x005a
        /*001c*/ 	.short	0x0082
	.zero		2


//--------------------- .nv.info                  --------------------------
	.section	.nv.info,"",@"SHT_CUDA_INFO"
	.align	4


	//----- nvinfo : EIATTR_REGCOUNT
	.align		4
        /*0000*/ 	.byte	0x04, 0x2f
        /*0002*/ 	.short	(.L_15 - .L_14)
	.align		4
.L_14:
        /*0004*/ 	.word	index@(_ZN7cutlass13device_kernelINS_4gemm6kernel13GemmUniversalIN4cute5tupleIJiiiiEEENS1_10collective13CollectiveMmaINS1_34MainloopSm90TmaGmmaWarpSpecializedILi2ENS5_IJNS4_1CILi2EEENSA_ILi1EEESC_EEENS1_35KernelTmaWarpSpecializedCooperativeEEENS5_IJNSA_ILi128EEENSA_ILi240EEESG_EEENS_6half_tENS5_IJlSC_lEEESJ_SK_NS4_8TiledMMAINS4_8MMA_AtomIJNS4_4SM904GMMA25MMA_64x16x16_F32F16F16_SSILNSO_5MajorE0ELSQ_0ELNSO_7ScaleInE1ELSR_1EEEEEENS4_6LayoutISD_NS5_IJSC_NSA_ILi0EEESV_EEEEENS5_IJNS4_10UnderscoreESY_SY_EEEEENS4_13SM90_TMA_LOADENS4_14ComposedLayoutINS4_7SwizzleILi3ELi4ELi3EEENS4_18smem_ptr_flag_bitsILi16EEENSU_INS5_IJNSA_ILi8EEENSA_ILi64EEEEEENS5_IJS18_SC_EEEEEEEvNS4_8identityENS4_23SM90_TMA_LOAD_MULTICASTES1C_vS1D_EENS_8epilogue10collective6detail29Sm90TmaWarpSpecializedAdapterINS1H_15DefaultEpilogueISJ_SK_SK_NS1G_6thread17LinearCombinationISJ_Li1EffLNS1L_9ScaleType4KindE0ELNS_15FloatRoundStyleE2ESJ_EENS1_15EpilogueDefaultEEEEEvvEEEEvNT_6ParamsE)
        /*0008*/ 	.word	0x000000a8


	//----- nvinfo : EIATTR_FRAME_SIZE
	.align		4
.L_15:
        /*000c*/ 	.byte	0x04, 0x11
        /*000e*/ 	.short	(.L_17 - .L_16)
	.align		4
.L_16:
        /*0010*/ 	.word	index@(_ZN7cutlass13device_kernelINS_4gemm6kernel13GemmUniversalIN4cute5tupleIJiiiiEEENS1_10collective13CollectiveMmaINS1_34MainloopSm90TmaGmmaWarpSpecializedILi2ENS5_IJNS4_1CILi2EEENSA_ILi1EEESC_EEENS1_35KernelTmaWarpSpecializedCooperativeEEENS5_IJNSA_ILi128EEENSA_ILi240EEESG_EEENS_6half_tENS5_IJlSC_lEEESJ_SK_NS4_8TiledMMAINS4_8MMA_AtomIJNS4_4SM904GMMA25MMA_64x16x16_F32F16F16_SSILNSO_5MajorE0ELSQ_0ELNSO_7ScaleInE1ELSR_1EEEEEENS4_6LayoutISD_NS5_IJSC_NSA_ILi0EEESV_EEEEENS5_IJNS4_10UnderscoreESY_SY_EEEEENS4_13SM90_TMA_LOADENS4_14ComposedLayoutINS4_7SwizzleILi3ELi4ELi3EEENS4_18smem_ptr_flag_bitsILi16EEENSU_INS5_IJNSA_ILi8EEENSA_ILi64EEEEEENS5_IJS18_SC_EEEEEEEvNS4_8identityENS4_23SM90_TMA_LOAD_MULTICASTES1C_vS1D_EENS_8epilogue10collective6detail29Sm90TmaWarpSpecializedAdapterINS1H_15DefaultEpilogueISJ_SK_SK_NS1G_6thread17LinearCombinationISJ_Li1EffLNS1L_9ScaleType4KindE0ELNS_15FloatRoundStyleE2ESJ_EENS1_15EpilogueDefaultEEEEEvvEEEEvNT_6ParamsE)
        /*0014*/ 	.word	0x00000000


	//----- nvinfo : EIATTR_MIN_STACK_SIZE
	.align		4
.L_17:
        /*0018*/ 	.byte	0x04, 0x12
        /*001a*/ 	.short	(.L_19 - .L_18)
	.align		4
.L_18:
        /*001c*/ 	.word	index@(_ZN7cutlass13device_kernelINS_4gemm6kernel13GemmUniversalIN4cute5tupleIJiiiiEEENS1_10collective13CollectiveMmaINS1_34MainloopSm90TmaGmmaWarpSpecializedILi2ENS5_IJNS4_1CILi2EEENSA_ILi1EEESC_EEENS1_35KernelTmaWarpSpecializedCooperativeEEENS5_IJNSA_ILi128EEENSA_ILi240EEESG_EEENS_6half_tENS5_IJlSC_lEEESJ_SK_NS4_8TiledMMAINS4_8MMA_AtomIJNS4_4SM904GMMA25MMA_64x16x16_F32F16F16_SSILNSO_5MajorE0ELSQ_0ELNSO_7ScaleInE1ELSR_1EEEEEENS4_6LayoutISD_NS5_IJSC_NSA_ILi0EEESV_EEEEENS5_IJNS4_10UnderscoreESY_SY_EEEEENS4_13SM90_TMA_LOADENS4_14ComposedLayoutINS4_7SwizzleILi3ELi4ELi3EEENS4_18smem_ptr_flag_bitsILi16EEENSU_INS5_IJNSA_ILi8EEENSA_ILi64EEEEEENS5_IJS18_SC_EEEEEEEvNS4_8identityENS4_23SM90_TMA_LOAD_MULTICASTES1C_vS1D_EENS_8epilogue10collective6detail29Sm90TmaWarpSpecializedAdapterINS1H_15DefaultEpilogueISJ_SK_SK_NS1G_6thread17LinearCombinationISJ_Li1EffLNS1L_9ScaleType4KindE0ELNS_15FloatRoundStyleE2ESJ_EENS1_15EpilogueDefaultEEEEEvvEEEEvNT_6ParamsE)
        /*0020*/ 	.word	0x00000000
.L_19:


//--------------------- .nv.compat                --------------------------
	.section	.nv.compat,"",@"SHT_CUDA_COMPAT_INFO"
	.align	4
        /*0000*/ 	.byte	0x02, 0x09, 0x01, 0x00, 0x02, 0x02, 0x04, 0x00, 0x02, 0x05, 0x05, 0x00, 0x03, 0x07, 0x01, 0x01
        /*0010*/ 	.byte	0x02, 0x03, 0x01, 0x00, 0x02, 0x06, 0x01, 0x00, 0x04, 0x0b, 0x08, 0x00, 0x00, 0x00, 0x00, 0x00
        /*0020*/ 	.byte	0x00, 0x00, 0x00, 0x00


//--------------------- .nv.info._ZN7cutlass13device_kernelINS_4gemm6kernel13GemmUniversalIN4cute5tupleIJiiiiEEENS1_10collective13CollectiveMmaINS1_34MainloopSm90TmaGmmaWarpSpecializedILi2ENS5_IJNS4_1CILi2EEENSA_ILi1EEESC_EEENS1_35KernelTmaWarpSpecializedCooperativeEEENS5_IJNSA_ILi128EEENSA_ILi240EEESG_EEENS_6half_tENS5_IJlSC_lEEESJ_SK_NS4_8TiledMMAINS4_8MMA_AtomIJNS4_4SM904GMMA25MMA_64x16x16_F32F16F16_SSILNSO_5MajorE0ELSQ_0ELNSO_7ScaleInE1ELSR_1EEEEEENS4_6LayoutISD_NS5_IJSC_NSA_ILi0EEESV_EEEEENS5_IJNS4_10UnderscoreESY_SY_EEEEENS4_13SM90_TMA_LOADENS4_14ComposedLayoutINS4_7SwizzleILi3ELi4ELi3EEENS4_18smem_ptr_flag_bitsILi16EEENSU_INS5_IJNSA_ILi8EEENSA_ILi64EEEEEENS5_IJS18_SC_EEEEEEEvNS4_8identityENS4_23SM90_TMA_LOAD_MULTICASTES1C_vS1D_EENS_8epilogue10collective6detail29Sm90TmaWarpSpecializedAdapterINS1H_15DefaultEpilogueISJ_SK_SK_NS1G_6thread17LinearCombinationISJ_Li1EffLNS1L_9ScaleType4KindE0ELNS_15FloatRoundStyleE2ESJ_EENS1_15EpilogueDefaultEEEEEvvEEEEvNT_6ParamsE --------------------------
	.section	.nv.info._ZN7cutlass13device_kernelINS_4gemm6kernel13GemmUniversalIN4cute5tupleIJiiiiEEENS1_10collective13CollectiveMmaINS1_34MainloopSm90TmaGmmaWarpSpecializedILi2ENS5_IJNS4_1CILi2EEENSA_ILi1EEESC_EEENS1_35KernelTmaWarpSpecializedCooperativeEEENS5_IJNSA_ILi128EEENSA_ILi240EEESG_EEENS_6half_tENS5_IJlSC_lEEESJ_SK_NS4_8TiledMMAINS4_8MMA_AtomIJNS4_4SM904GMMA25MMA_64x16x16_F32F16F16_SSILNSO_5MajorE0ELSQ_0ELNSO_7ScaleInE1ELSR_1EEEEEENS4_6LayoutISD_NS5_IJSC_NSA_ILi0EEESV_EEEEENS5_IJNS4_10UnderscoreESY_SY_EEEEENS4_13SM90_TMA_LOADENS4_14ComposedLayoutINS4_7SwizzleILi3ELi4ELi3EEENS4_18smem_ptr_flag_bitsILi16EEENSU_INS5_IJNSA_ILi8EEENSA_ILi64EEEEEENS5_IJS18_SC_EEEEEEEvNS4_8identityENS4_23SM90_TMA_LOAD_MULTICASTES1C_vS1D_EENS_8epilogue10collective6detail29Sm90TmaWarpSpecializedAdapterINS1H_15DefaultEpilogueISJ_SK_SK_NS1G_6thread17LinearCombinationISJ_Li1EffLNS1L_9ScaleType4KindE0ELNS_15FloatRoundStyleE2ESJ_EENS1_15EpilogueDefaultEEEEEvvEEEEvNT_6ParamsE,"",@"SHT_CUDA_INFO"
	.sectionflags	@""
	.align	4


	//----- nvinfo : EIATTR_CUDA_API_VERSION
	.align		4
        /*0000*/ 	.byte	0x04, 0x37
        /*0002*/ 	.short	(.L_21 - .L_20)
.L_20:
        /*0004*/ 	.word	0x00000082


	//----- nvinfo : EIATTR_KPARAM_INFO
	.align		4
.L_21:
        /*0008*/ 	.byte	0x04, 0x17
        /*000a*/ 	.short	(.L_23 - .L_22)
.L_22:
        /*000c*/ 	.word	0x00000000
        /*0010*/ 	.short	0x0000
        /*0012*/ 	.short	0x0070
        /*0014*/ 	.byte	0x00, 0xf0, 0x01, 0x10


	//----- nvinfo : EIATTR_SPARSE_MMA_MASK
	.align		4
.L_23:
        /*0018*/ 	.byte	0x03, 0x50
        /*001a*/ 	.short	0x0000


	//----- nvinfo : EIATTR_MAXREG_COUNT
	.align		4
        /*001c*/ 	.byte	0x03, 0x1b
        /*001e*/ 	.short	0x00a8


	//----- nvinfo : EIATTR_NUM_BARRIERS
	.align		4
        /*0020*/ 	.byte	0x02, 0x4c
        /*0022*/ 	.byte	0x01
	.zero		1


	//----- nvinfo : EIATTR_EXTERNS
	.align		4
        /*0024*/ 	.byte	0x04, 0x0f
        /*0026*/ 	.short	(.L_25 - .L_24)


	//   ....[0]....
	.align		4
.L_24:
        /*0028*/ 	.word	index@(__assertfail)


	//----- nvinfo : EIATTR_MERCURY_ISA_VERSION
	.align		4
.L_25:
        /*002c*/ 	.byte	0x03, 0x5f
        /*002e*/ 	.short	0x0101


	//----- nvinfo : EIATTR_INT_WARP_WIDE_INSTR_OFFSETS
	.align		4
        /*0030*/ 	.byte	0x04, 0x31
        /*0032*/ 	.short	(.L_27 - .L_26)


	//   ....[0]....
.L_26:
        /*0034*/ 	.word	0x00000440


	//   ....[1]....
        /*0038*/ 	.word	0x00000470


	//   ....[2]....
        /*003c*/ 	.word	0x00000630


	//----- nvinfo : EIATTR_COOP_GROUP_MASK_REGIDS
	.align		4
.L_27:
        /*0040*/ 	.byte	0x04, 0x29
        /*0042*/ 	.short	(.L_29 - .L_28)


	//   ....[0]....
.L_28:
        /*0044*/ 	.word	0xffffffff


	//   ....[1]....
        /*0048*/ 	.word	0xffffffff


	//   ....[2]....
        /*004c*/ 	.word	0xffffffff


	//   ....[3]....
        /*0050*/ 	.word	0xffffffff


	//   ....[4]....
        /*0054*/ 	.word	0xffffffff


	//   ....[5]....
        /*0058*/ 	.word	0xffffffff


	//----- nvinfo : EIATTR_COOP_GROUP_INSTR_OFFSETS
	.align		4
.L_29:
        /*005c*/ 	.byte	0x04, 0x28
        /*005e*/ 	.short	(.L_31 - .L_30)


	//   ....[0]....
.L_30:
        /*0060*/ 	.word	0x00000060


	//   ....[1]....
        /*0064*/ 	.word	0x00000070


	//   ....[2]....
        /*0068*/ 	.word	0x00000130


	//   ....[3]....
        /*006c*/ 	.word	0x00000290


	//   ....[4]....
        /*0070*/ 	.word	0x000007b0


	//   ....[5]....
        /*0074*/ 	.word	0x000011f0


	//----- nvinfo : EIATTR_REG_RECONFIG
	.align		4
.L_31:
        /*0078*/ 	.byte	0x01, 0x54
	.zero		2


	//----- nvinfo : EIATTR_SYSCALL_OFFSETS
	.align		4
        /*007c*/ 	.byte	0x04, 0x46
        /*007e*/ 	.short	(.L_33 - .L_32)


	//   ....[0]....
.L_32:
        /*0080*/ 	.word	0x000013b0


	//----- nvinfo : EIATTR_MBARRIER_INSTR_OFFSETS
	.align		4
.L_33:
        /*0084*/ 	.byte	0x04, 0x39
        /*0086*/ 	.short	(.L_35 - .L_34)


	//   ....[0]....
.L_34:
        /*0088*/ 	.word	0x00000230
        /*008c*/ 	.word	0x000000ff
        /*0090*/ 	.word	0x00000000
        /*0094*/ 	.short	0x0100
        /*0096*/ 	.byte	0x08
	.zero		1


	//   ....[1]....
        /*0098*/ 	.word	0x00000240
        /*009c*/ 	.word	0x000000ff
        /*00a0*/ 	.word	0x00000010
        /*00a4*/ 	.short	0x0100
        /*00a6*/ 	.byte	0x08
	.zero		1


	//   ....[2]....
        /*00a8*/ 	.word	0x00000250
        /*00ac*/ 	.word	0x000000ff
        /*00b0*/ 	.word	0x00000008
        /*00b4*/ 	.short	0x0100
        /*00b6*/ 	.byte	0x08
	.zero		1


	//   ....[3]....
        /*00b8*/ 	.word	0x00000260
        /*00bc*/ 	.word	0x000000ff
        /*00c0*/ 	.word	0x00000018
        /*00c4*/ 	.short	0x0100
        /*00c6*/ 	.byte	0x08
	.zero		1


	//   ....[4]....
        /*00c8*/ 	.word	0x000006b0
        /*00cc*/ 	.word	0x000000ff
        /*00d0*/ 	.word	0x00000030
        /*00d4*/ 	.short	0x0100
        /*00d6*/ 	.byte	0x06
	.zero		1


	//   ....[5]....
        /*00d8*/ 	.word	0x00000740
        /*00dc*/ 	.word	0x000000ff
        /*00e0*/ 	.word	0x00000038
        /*00e4*/ 	.short	0x0100
        /*00e6*/ 	.byte	0x06
	.zero		1


	//   ....[6]....
        /*00e8*/ 	.word	0x00001430
        /*00ec*/ 	.word	0x00000003
        /*00f0*/ 	.word	0x00000000
        /*00f4*/ 	.short	0x010a
        /*00f6*/ 	.byte	0x3f
	.zero		1


	//   ....[7]....
        /*00f8*/ 	.word	0x00001470
        /*00fc*/ 	.word	0x00000003
        /*0100*/ 	.word	0x00000000
        /*0104*/ 	.short	0x010a
        /*0106*/ 	.byte	0x3f
	.zero		1


	//   ....[8]....
        /*0108*/ 	.word	0x00004910
        /*010c*/ 	.word	0x000000ff
        /*0110*/ 	.word	0x00000000
        /*0114*/ 	.short	0x010a
        /*0116*/ 	.byte	0x05
	.zero		1


	//   ....[9]....
        /*0118*/ 	.word	0x00004950
        /*011c*/ 	.word	0x000000ff
        /*0120*/ 	.word	0x00000000
        /*0124*/ 	.short	0x010a
        /*0126*/ 	.byte	0x05
	.zero		1


	//   ....[10]....
        /*0128*/ 	.word	0x00007a10
        /*012c*/ 	.word	0x00000005
        /*0130*/ 	.word	0x00000000
        /*0134*/ 	.short	0x0101
        /*0136*/ 	.byte	0x3f
	.zero		1


	//   ....[11]....
        /*0138*/ 	.word	0x00007bc0
        /*013c*/ 	.word	0x00000003
        /*0140*/ 	.word	0x00000000
        /*0144*/ 	.short	0x0101
        /*0146*/ 	.byte	0x3f
	.zero		1


	//   ....[12]....
        /*0148*/ 	.word	0x000109b0
        /*014c*/ 	.word	0x00000014
        /*0150*/ 	.word	0x00000010
        /*0154*/ 	.short	0x010a
        /*0156*/ 	.byte	0x3f
	.zero		1


	//   ....[13]....
        /*0158*/ 	.word	0x00010e40
        /*015c*/ 	.word	0x00000005
        /*0160*/ 	.word	0x00000038
        /*0164*/ 	.short	0x0101
        /*0166*/ 	.byte	0x3f
	.zero		1


	//   ....[14]....
        /*0168*/ 	.word	0x00011550
        /*016c*/ 	.word	0x00000007
        /*0170*/ 	.word	0x00000000
        /*0174*/ 	.short	0x010a
        /*0176*/ 	.byte	0x3f
	.zero		1


	//   ....[15]....
        /*0178*/ 	.word	0x000115d0
        /*017c*/ 	.word	0x00000003
        /*0180*/ 	.word	0x00000000
        /*0184*/ 	.short	0x010a
        /*0186*/ 	.byte	0x3f
	.zero		1


	//   ....[16]....
        /*0188*/ 	.word	0x00011630
        /*018c*/ 	.word	0x00000003
        /*0190*/ 	.word	0x00000000
        /*0194*/ 	.short	0x010a
        /*0196*/ 	.byte	0x3f
	.zero		1


	//   ....[17]....
        /*0198*/ 	.word	0x00011690
        /*019c*/ 	.word	0x00000006
        /*01a0*/ 	.word	0x00000000
        /*01a4*/ 	.short	0x010a
        /*01a6*/ 	.byte	0x3f
	.zero		1


	//   ....[18]....
        /*01a8*/ 	.word	0x00011760
        /*01ac*/ 	.word	0x00000014
        /*01b0*/ 	.word	0x00000010
        /*01b4*/ 	.short	0x010a
        /*01b6*/ 	.byte	0x3f
	.zero		1


	//   ....[19]....
        /*01b8*/ 	.word	0x00011830
        /*01bc*/ 	.word	0x00000007
        /*01c0*/ 	.word	0x00000000
        /*01c4*/ 	.short	0x010a
        /*01c6*/ 	.byte	0x3f
	.zero		1


	//----- nvinfo : EIATTR_NUM_MBARRIERS
	.align		4
.L_35:
        /*01c8*/ 	.byte	0x03, 0x38
        /*01ca*/ 	.short	0x0006


	//----- nvinfo : EIATTR_EXIT_INSTR_OFFSETS
	.align		4
        /*01cc*/ 	.byte	0x04, 0x1c
        /*01ce*/ 	.short	(.L_37 - .L_36)


	//   ....[0]....
.L_36:
        /*01d0*/ 	.word	0x00000910


	//   ....[1]....
        /*01d4*/ 	.word	0x00001120


	//   ....[2]....
        /*01d8*/ 	.word	0x000100e0


	//   ....[3]....
        /*01dc*/ 	.word	0x00010640


	//   ....[4]....
        /*01e0*/ 	.word	0x00011620


	//----- nvinfo : EIATTR_MAX_THREADS
	.align		4
.L_37:
        /*01e4*/ 	.byte	0x04, 0x05
        /*01e6*/ 	.short	(.L_39 - .L_38)
.L_38:
        /*01e8*/ 	.word	0x00000180
        /*01ec*/ 	.word	0x00000001
        /*01f0*/ 	.word	0x00000001


	//----- nvinfo : EIATTR_CRS_STACK_SIZE
	.align		4
.L_39:
        /*01f4*/ 	.byte	0x04, 0x1e
        /*01f6*/ 	.short	(.L_41 - .L_40)
.L_40:
        /*01f8*/ 	.word	0x00000000


	//----- nvinfo : EIATTR_CBANK_PARAM_SIZE
	.align		4
.L_41:
        /*01fc*/ 	.byte	0x03, 0x19
        /*01fe*/ 	.short	0x0470


	//----- nvinfo : EIATTR_PARAM_CBANK
	.align		4
        /*0200*/ 	.byte	0x04, 0x0a
        /*0202*/ 	.short	(.L_43 - .L_42)
	.align		4
.L_42:
        /*0204*/ 	.word	index@(.nv.constant0._ZN7cutlass13device_kernelINS_4gemm6kernel13GemmUniversalIN4cute5tupleIJiiiiEEENS1_10collective13CollectiveMmaINS1_34MainloopSm90TmaGmmaWarpSpecializedILi2ENS5_IJNS4_1CILi2EEENSA_ILi1EEESC_EEENS1_35KernelTmaWarpSpecializedCooperativeEEENS5_IJNSA_ILi128EEENSA_ILi240EEESG_EEENS_6half_tENS5_IJlSC_lEEESJ_SK_NS4_8TiledMMAINS4_8MMA_AtomIJNS4_4SM904GMMA25MMA_64x16x16_F32F16F16_SSILNSO_5MajorE0ELSQ_0ELNSO_7ScaleInE1ELSR_1EEEEEENS4_6LayoutISD_NS5_IJSC_NSA_ILi0EEESV_EEEEENS5_IJNS4_10UnderscoreESY_SY_EEEEENS4_13SM90_TMA_LOADENS4_14ComposedLayoutINS4_7SwizzleILi3ELi4ELi3EEENS4_18smem_ptr_flag_bitsILi16EEENSU_INS5_IJNSA_ILi8EEENSA_ILi64EEEEEENS5_IJS18_SC_EEEEEEEvNS4_8identityENS4_23SM90_TMA_LOAD_MULTICASTES1C_vS1D_EENS_8epilogue10collective6detail29Sm90TmaWarpSpecializedAdapterINS1H_15DefaultEpilogueISJ_SK_SK_NS1G_6thread17LinearCombinationISJ_Li1EffLNS1L_9ScaleType4KindE0ELNS_15FloatRoundStyleE2ESJ_EENS1_15EpilogueDefaultEEEEEvvEEEEvNT_6ParamsE)
        /*0208*/ 	.short	0x0210
        /*020a*/ 	.short	0x0470


	//----- nvinfo : EIATTR_SW_WAR
	.align		4
.L_43:
        /*020c*/ 	.byte	0x04, 0x36
        /*020e*/ 	.short	(.L_45 - .L_44)
.L_44:
        /*0210*/ 	.word	0x00000008
.L_45:


//--------------------- .nv.callgraph             --------------------------
	.section	.nv.callgraph,"",@"SHT_CUDA_CALLGRAPH"
	.align	4
	.sectionentsize	8
	.align		4
        /*0000*/ 	.word	0x00000000
	.align		4
        /*0004*/ 	.word	0xffffffff
	.align		4
        /*0008*/ 	.word	index@(_ZN7cutlass13device_kernelINS_4gemm6kernel13GemmUniversalIN4cute5tupleIJiiiiEEENS1_10collective13CollectiveMmaINS1_34MainloopSm90TmaGmmaWarpSpecializedILi2ENS5_IJNS4_1CILi2EEENSA_ILi1EEESC_EEENS1_35KernelTmaWarpSpecializedCooperativeEEENS5_IJNSA_ILi128EEENSA_ILi240EEESG_EEENS_6half_tENS5_IJlSC_lEEESJ_SK_NS4_8TiledMMAINS4_8MMA_AtomIJNS4_4SM904GMMA25MMA_64x16x16_F32F16F16_SSILNSO_5MajorE0ELSQ_0ELNSO_7ScaleInE1ELSR_1EEEEEENS4_6LayoutISD_NS5_IJSC_NSA_ILi0EEESV_EEEEENS5_IJNS4_10UnderscoreESY_SY_EEEEENS4_13SM90_TMA_LOADENS4_14ComposedLayoutINS4_7SwizzleILi3ELi4ELi3EEENS4_18smem_ptr_flag_bitsILi16EEENSU_INS5_IJNSA_ILi8EEENSA_ILi64EEEEEENS5_IJS18_SC_EEEEEEEvNS4_8identityENS4_23SM90_TMA_LOAD_MULTICASTES1C_vS1D_EENS_8epilogue10collective6detail29Sm90TmaWarpSpecializedAdapterINS1H_15DefaultEpilogueISJ_SK_SK_NS1G_6thread17LinearCombinationISJ_Li1EffLNS1L_9ScaleType4KindE0ELNS_15FloatRoundStyleE2ESJ_EENS1_15EpilogueDefaultEEEEEvvEEEEvNT_6ParamsE)
	.align		4
        /*000c*/ 	.word	index@(__assertfail)
	.align		4
        /*0010*/ 	.word	0x00000000
	.align		4
        /*0014*/ 	.word	0xfffffffe
	.align		4
        /*0018*/ 	.word	0x00000000
	.align		4
        /*001c*/ 	.word	0xfffffffd
	.align		4
        /*0020*/ 	.word	0x00000000
	.align		4
        /*0024*/ 	.word	0xfffffffc


//--------------------- .nv.constant4             --------------------------
	.section	.nv.constant4,"a",@progbits
	.align	8
	.align		8
.nv.constant4:
        /*0000*/ 	.dword	__assertfail
	.align		8
        /*0008*/ 	.dword	__unnamed_1
	.align		8
        /*0010*/ 	.dword	_ZN40_INTERNAL_e08ef4e6_4_k_cu_72d072a0_117734cuda3std3__45__cpo5beginE
	.align		8
        /*0018*/ 	.dword	_ZN40_INTERNAL_e08ef4e6_4_k_cu_72d072a0_117734cuda3std3__45__cpo3endE
	.align		8
        /*0020*/ 	.dword	_ZN40_INTERNAL_e08ef4e6_4_k_cu_72d072a0_117734cuda3std3__45__cpo6cbeginE
	.align		8
        /*0028*/ 	.dword	_ZN40_INTERNAL_e08ef4e6_4_k_cu_72d072a0_117734cuda3std3__45__cpo4cendE
	.align		8
        /*0030*/ 	.dword	_ZN40_INTERNAL_e08ef4e6_4_k_cu_72d072a0_117734cuda3std3__442_GLOBAL__N__e08ef4e6_4_k_cu_72d072a0_117736ignoreE
	.align		8
        /*0038*/ 	.dword	_ZN40_INTERNAL_e08ef4e6_4_k_cu_72d072a0_117734cuda3std3__419piecewise_constructE
	.align		8
        /*0040*/ 	.dword	_ZN40_INTERNAL_e08ef4e6_4_k_cu_72d072a0_117734cuda3std3__48in_placeE
	.align		8
        /*0048*/ 	.dword	_ZN40_INTERNAL_e08ef4e6_4_k_cu_72d072a0_117734cuda3std6ranges3__45__cpo4swapE
	.align		8
        /*0050*/ 	.dword	_ZN40_INTERNAL_e08ef4e6_4_k_cu_72d072a0_117734cuda3std6ranges3__45__cpo9iter_moveE
	.align		8
        /*0058*/ 	.dword	_ZN40_INTERNAL_e08ef4e6_4_k_cu_72d072a0_117734cute7productE
	.align		8
        /*0060*/ 	.dword	_ZN40_INTERNAL_e08ef4e6_4_k_cu_72d072a0_117734cute1_E
	.align		8
        /*0068*/ 	.dword	$str$22
	.align		8
        /*0070*/ 	.dword	$str$23


//--------------------- .text._ZN7cutlass13device_kernelINS_4gemm6kernel13GemmUniversalIN4cute5tupleIJiiiiEEENS1_10collective13CollectiveMmaINS1_34MainloopSm90TmaGmmaWarpSpecializedILi2ENS5_IJNS4_1CILi2EEENSA_ILi1EEESC_EEENS1_35KernelTmaWarpSpecializedCooperativeEEENS5_IJNSA_ILi128EEENSA_ILi240EEESG_EEENS_6half_tENS5_IJlSC_lEEESJ_SK_NS4_8TiledMMAINS4_8MMA_AtomIJNS4_4SM904GMMA25MMA_64x16x16_F32F16F16_SSILNSO_5MajorE0ELSQ_0ELNSO_7ScaleInE1ELSR_1EEEEEENS4_6LayoutISD_NS5_IJSC_NSA_ILi0EEESV_EEEEENS5_IJNS4_10UnderscoreESY_SY_EEEEENS4_13SM90_TMA_LOADENS4_14ComposedLayoutINS4_7SwizzleILi3ELi4ELi3EEENS4_18smem_ptr_flag_bitsILi16EEENSU_INS5_IJNSA_ILi8EEENSA_ILi64EEEEEENS5_IJS18_SC_EEEEEEEvNS4_8identityENS4_23SM90_TMA_LOAD_MULTICASTES1C_vS1D_EENS_8epilogue10collective6detail29Sm90TmaWarpSpecializedAdapterINS1H_15DefaultEpilogueISJ_SK_SK_NS1G_6thread17LinearCombinationISJ_Li1EffLNS1L_9ScaleType4KindE0ELNS_15FloatRoundStyleE2ESJ_EENS1_15EpilogueDefaultEEEEEvvEEEEvNT_6ParamsE --------------------------
	.section	.text._ZN7cutlass13device_kernelINS_4gemm6kernel13GemmUniversalIN4cute5tupleIJiiiiEEENS1_10collective13CollectiveMmaINS1_34MainloopSm90TmaGmmaWarpSpecializedILi2ENS5_IJNS4_1CILi2EEENSA_ILi1EEESC_EEENS1_35KernelTmaWarpSpecializedCooperativeEEENS5_IJNSA_ILi128EEENSA_ILi240EEESG_EEENS_6half_tENS5_IJlSC_lEEESJ_SK_NS4_8TiledMMAINS4_8MMA_AtomIJNS4_4SM904GMMA25MMA_64x16x16_F32F16F16_SSILNSO_5MajorE0ELSQ_0ELNSO_7ScaleInE1ELSR_1EEEEEENS4_6LayoutISD_NS5_IJSC_NSA_ILi0EEESV_EEEEENS5_IJNS4_10UnderscoreESY_SY_EEEEENS4_13SM90_TMA_LOADENS4_14ComposedLayoutINS4_7SwizzleILi3ELi4ELi3EEENS4_18smem_ptr_flag_bitsILi16EEENSU_INS5_IJNSA_ILi8EEENSA_ILi64EEEEEENS5_IJS18_SC_EEEEEEEvNS4_8identityENS4_23SM90_TMA_LOAD_MULTICASTES1C_vS1D_EENS_8epilogue10collective6detail29Sm90TmaWarpSpecializedAdapterINS1H_15DefaultEpilogueISJ_SK_SK_NS1G_6thread17LinearCombinationISJ_Li1EffLNS1L_9ScaleType4KindE0ELNS_15FloatRoundStyleE2ESJ_EENS1_15EpilogueDefaultEEEEEvvEEEEvNT_6ParamsE,"ax",@progbits
	.align	128
.text._ZN7cutlass13device_kernelINS_4gemm6kernel13GemmUniversalIN4cute5tupleIJiiiiEEENS1_10collective13CollectiveMmaINS1_34MainloopSm90TmaGmmaWarpSpecializedILi2ENS5_IJNS4_1CILi2EEENSA_ILi1EEESC_EEENS1_35KernelTmaWarpSpecializedCooperativeEEENS5_IJNSA_ILi128EEENSA_ILi240EEESG_EEENS_6half_tENS5_IJlSC_lEEESJ_SK_NS4_8TiledMMAINS4_8MMA_AtomIJNS4_4SM904GMMA25MMA_64x16x16_F32F16F16_SSILNSO_5MajorE0ELSQ_0ELNSO_7ScaleInE1ELSR_1EEEEEENS4_6LayoutISD_NS5_IJSC_NSA_ILi0EEESV_EEEEENS5_IJNS4_10UnderscoreESY_SY_EEEEENS4_13SM90_TMA_LOADENS4_14ComposedLayoutINS4_7SwizzleILi3ELi4ELi3EEENS4_18smem_ptr_flag_bitsILi16EEENSU_INS5_IJNSA_ILi8EEENSA_ILi64EEEEEENS5_IJS18_SC_EEEEEEEvNS4_8identityENS4_23SM90_TMA_LOAD_MULTICASTES1C_vS1D_EENS_8epilogue10collective6detail29Sm90TmaWarpSpecializedAdapterINS1H_15DefaultEpilogueISJ_SK_SK_NS1G_6thread17LinearCombinationISJ_Li1EffLNS1L_9ScaleType4KindE0ELNS_15FloatRoundStyleE2ESJ_EENS1_15EpilogueDefaultEEEEEvvEEEEvNT_6ParamsE:
        .type           _ZN7cutlass13device_kernelINS_4gemm6kernel13GemmUniversalIN4cute5tupleIJiiiiEEENS1_10collective13CollectiveMmaINS1_34MainloopSm90TmaGmmaWarpSpecializedILi2ENS5_IJNS4_1CILi2EEENSA_ILi1EEESC_EEENS1_35KernelTmaWarpSpecializedCooperativeEEENS5_IJNSA_ILi128EEENSA_ILi240EEESG_EEENS_6half_tENS5_IJlSC_lEEESJ_SK_NS4_8TiledMMAINS4_8MMA_AtomIJNS4_4SM904GMMA25MMA_64x16x16_F32F16F16_SSILNSO_5MajorE0ELSQ_0ELNSO_7ScaleInE1ELSR_1EEEEEENS4_6LayoutISD_NS5_IJSC_NSA_ILi0EEESV_EEEEENS5_IJNS4_10UnderscoreESY_SY_EEEEENS4_13SM90_TMA_LOADENS4_14ComposedLayoutINS4_7SwizzleILi3ELi4ELi3EEENS4_18smem_ptr_flag_bitsILi16EEENSU_INS5_IJNSA_ILi8EEENSA_ILi64EEEEEENS5_IJS18_SC_EEEEEEEvNS4_8identityENS4_23SM90_TMA_LOAD_MULTICASTES1C_vS1D_EENS_8epilogue10collective6detail29Sm90TmaWarpSpecializedAdapterINS1H_15DefaultEpilogueISJ_SK_SK_NS1G_6thread17LinearCombinationISJ_Li1EffLNS1L_9ScaleType4KindE0ELNS_15FloatRoundStyleE2ESJ_EENS1_15EpilogueDefaultEEEEEvvEEEEvNT_6ParamsE,@function
        .size           _ZN7cutlass13device_kernelINS_4gemm6kernel13GemmUniversalIN4cute5tupleIJiiiiEEENS1_10collective13CollectiveMmaINS1_34MainloopSm90TmaGmmaWarpSpecializedILi2ENS5_IJNS4_1CILi2EEENSA_ILi1EEESC_EEENS1_35KernelTmaWarpSpecializedCooperativeEEENS5_IJNSA_ILi128EEENSA_ILi240EEESG_EEENS_6half_tENS5_IJlSC_lEEESJ_SK_NS4_8TiledMMAINS4_8MMA_AtomIJNS4_4SM904GMMA25MMA_64x16x16_F32F16F16_SSILNSO_5MajorE0ELSQ_0ELNSO_7ScaleInE1ELSR_1EEEEEENS4_6LayoutISD_NS5_IJSC_NSA_ILi0EEESV_EEEEENS5_IJNS4_10UnderscoreESY_SY_EEEEENS4_13SM90_TMA_LOADENS4_14ComposedLayoutINS4_7SwizzleILi3ELi4ELi3EEENS4_18smem_ptr_flag_bitsILi16EEENSU_INS5_IJNSA_ILi8EEENSA_ILi64EEEEEENS5_IJS18_SC_EEEEEEEvNS4_8identityENS4_23SM90_TMA_LOAD_MULTICASTES1C_vS1D_EENS_8epilogue10collective6detail29Sm90TmaWarpSpecializedAdapterINS1H_15DefaultEpilogueISJ_SK_SK_NS1G_6thread17LinearCombinationISJ_Li1EffLNS1L_9ScaleType4KindE0ELNS_15FloatRoundStyleE2ESJ_EENS1_15EpilogueDefaultEEEEEvvEEEEvNT_6ParamsE,(.L_x_305 - _ZN7cutlass13device_kernelINS_4gemm6kernel13GemmUniversalIN4cute5tupleIJiiiiEEENS1_10collective13CollectiveMmaINS1_34MainloopSm90TmaGmmaWarpSpecializedILi2ENS5_IJNS4_1CILi2EEENSA_ILi1EEESC_EEENS1_35KernelTmaWarpSpecializedCooperativeEEENS5_IJNSA_ILi128EEENSA_ILi240EEESG_EEENS_6half_tENS5_IJlSC_lEEESJ_SK_NS4_8TiledMMAINS4_8MMA_AtomIJNS4_4SM904GMMA25MMA_64x16x16_F32F16F16_SSILNSO_5MajorE0ELSQ_0ELNSO_7ScaleInE1ELSR_1EEEEEENS4_6LayoutISD_NS5_IJSC_NSA_ILi0EEESV_EEEEENS5_IJNS4_10UnderscoreESY_SY_EEEEENS4_13SM90_TMA_LOADENS4_14ComposedLayoutINS4_7SwizzleILi3ELi4ELi3EEENS4_18smem_ptr_flag_bitsILi16EEENSU_INS5_IJNSA_ILi8EEENSA_ILi64EEEEEENS5_IJS18_SC_EEEEEEEvNS4_8identityENS4_23SM90_TMA_LOAD_MULTICASTES1C_vS1D_EENS_8epilogue10collective6detail29Sm90TmaWarpSpecializedAdapterINS1H_15DefaultEpilogueISJ_SK_SK_NS1G_6thread17LinearCombinationISJ_Li1EffLNS1L_9ScaleType4KindE0ELNS_15FloatRoundStyleE2ESJ_EENS1_15EpilogueDefaultEEEEEvvEEEEvNT_6ParamsE)
        .other          _ZN7cutlass13device_kernelINS_4gemm6kernel13GemmUniversalIN4cute5tupleIJiiiiEEENS1_10collective13CollectiveMmaINS1_34MainloopSm90TmaGmmaWarpSpecializedILi2ENS5_IJNS4_1CILi2EEENSA_ILi1EEESC_EEENS1_35KernelTmaWarpSpecializedCooperativeEEENS5_IJNSA_ILi128EEENSA_ILi240EEESG_EEENS_6half_tENS5_IJlSC_lEEESJ_SK_NS4_8TiledMMAINS4_8MMA_AtomIJNS4_4SM904GMMA25MMA_64x16x16_F32F16F16_SSILNSO_5MajorE0ELSQ_0ELNSO_7ScaleInE1ELSR_1EEEEEENS4_6LayoutISD_NS5_IJSC_NSA_ILi0EEESV_EEEEENS5_IJNS4_10UnderscoreESY_SY_EEEEENS4_13SM90_TMA_LOADENS4_14ComposedLayoutINS4_7SwizzleILi3ELi4ELi3EEENS4_18smem_ptr_flag_bitsILi16EEENSU_INS5_IJNSA_ILi8EEENSA_ILi64EEEEEENS5_IJS18_SC_EEEEEEEvNS4_8identityENS4_23SM90_TMA_LOAD_MULTICASTES1C_vS1D_EENS_8epilogue10collective6detail29Sm90TmaWarpSpecializedAdapterINS1H_15DefaultEpilogueISJ_SK_SK_NS1G_6thread17LinearCombinationISJ_Li1EffLNS1L_9ScaleType4KindE0ELNS_15FloatRoundStyleE2ESJ_EENS1_15EpilogueDefaultEEEEEvvEEEEvNT_6ParamsE,@"STO_CUDA_ENTRY STV_DEFAULT"
_ZN7cutlass13device_kernelINS_4gemm6kernel13GemmUniversalIN4cute5tupleIJiiiiEEENS1_10collective13CollectiveMmaINS1_34MainloopSm90TmaGmmaWarpSpecializedILi2ENS5_IJNS4_1CILi2EEENSA_ILi1EEESC_EEENS1_35KernelTmaWarpSpecializedCooperativeEEENS5_IJNSA_ILi128EEENSA_ILi240EEESG_EEENS_6half_tENS5_IJlSC_lEEESJ_SK_NS4_8TiledMMAINS4_8MMA_AtomIJNS4_4SM904GMMA25MMA_64x16x16_F32F16F16_SSILNSO_5MajorE0ELSQ_0ELNSO_7ScaleInE1ELSR_1EEEEEENS4_6LayoutISD_NS5_IJSC_NSA_ILi0EEESV_EEEEENS5_IJNS4_10UnderscoreESY_SY_EEEEENS4_13SM90_TMA_LOADENS4_14ComposedLayoutINS4_7SwizzleILi3ELi4ELi3EEENS4_18smem_ptr_flag_bitsILi16EEENSU_INS5_IJNSA_ILi8EEENSA_ILi64EEEEEENS5_IJS18_SC_EEEEEEEvNS4_8identityENS4_23SM90_TMA_LOAD_MULTICASTES1C_vS1D_EENS_8epilogue10collective6detail29Sm90TmaWarpSpecializedAdapterINS1H_15DefaultEpilogueISJ_SK_SK_NS1G_6thread17LinearCombinationISJ_Li1EffLNS1L_9ScaleType4KindE0ELNS_15FloatRoundStyleE2ESJ_EENS1_15EpilogueDefaultEEEEEvvEEEEvNT_6ParamsE:
[----:B------:R-:W0:Y:S01]  /*0000*/  LDC R1, c[0x0][0x28] ;  /* 0x00000a00ff017b82 */ /* 0x000e220000000800 */
[----:B------:R-:W1:Y:S01]  /*0010*/  S2R R18, SR_TID.X ;  /* 0x0000000000127919 */ /* 0x000e620000002100 */
[----:B------:R-:W-:Y:S01]  /*0020*/  ELECT P0, URZ, PT ;  /* 0x00000000003f782f */ /* 0x000fe20003800000 */
[----:B------:R-:W-:Y:S01]  /*0030*/  BSSY B0, `(.L_x_0) ;  /* 0x000000f000007945 */ /* 0x000fe20003800000 */
[--C-:B-1----:R-:W-:Y:S02]  /*0040*/  SHF.R.U32.HI R0, RZ, 0x5, R18.reuse ;  /* 0x00000005ff007819 */ /* 0x102fe40000011612 */
[----:B------:R-:W-:-:S03]  /*0050*/  SHF.R.U32.HI R3, RZ, 0x7, R18 ;  /* 0x00000007ff037819 */ /* 0x000fc60000011612 */
[----:B------:R-:W1:Y:S04]  /*0060*/  SHFL.IDX PT, R2, R0, RZ, 0x1f ;  /* 0x00001fff00027589 */ /* 0x000e6800000e0000 */
[----:B------:R2:W3:Y:S01]  /*0070*/  SHFL.IDX PT, R5, R3, RZ, 0x1f ;  /* 0x00001fff03057589 */ /* 0x0004e200000e0000 */
[----:B-1----:R-:W-:-:S13]  /*0080*/  ISETP.NE.OR P0, PT, R2, RZ, !P0 ;  /* 0x000000ff0200720c */ /* 0x002fda0004705670 */
[----:B0-23--:R-:W-:Y:S05]  /*0090*/  @P0 BRA `(.L_x_1) ;  /* 0x0000000000200947 */ /* 0x00dfea0003800000 */
[----:B------:R-:W-:Y:S02]  /*00a0*/  ULDC.64 UR4, c[0x0][0x198] ;  /* 0x0000660000047ab9 */ /* 0x000fe40000000a00 */
[----:B------:R-:W-:Y:S02]  /*00b0*/  UIADD3 UR6, UP0, UR4, 0xf0, URZ ;  /* 0x000000f004067890 */ /* 0x000fe4000ff1e03f */
[----:B------:R-:W-:Y:S02]  /*00c0*/  UIADD3 UR4, UP1, UR4, 0x1f0, URZ ;  /* 0x000001f004047890 */ /* 0x000fe4000ff3e03f */
[----:B------:R-:W-:Y:S02]  /*00d0*/  UIADD3.X UR7, URZ, UR5, URZ, UP0, !UPT ;  /* 0x000000053f077290 */ /* 0x000fe400087fe43f */
[----:B------:R-:W-:-:S07]  /*00e0*/  UIADD3.X UR5, URZ, UR5, URZ, UP1, !UPT ;  /* 0x000000053f057290 */ /* 0x000fce0008ffe43f */
[----:B------:R0:W-:Y:S02]  /*00f0*/  UTMACCTL.PF [UR6] ;  /* 0x00000000060079b9 */ /* 0x0001e40008040000 */
[----:B------:R0:W-:Y:S02]  /*0100*/  UTMACCTL.PF [UR4] ;  /* 0x00000000040079b9 */ /* 0x0001e40008040000 */
[----:B0-----:R-:W-:Y:S01]  /*0110*/  NOP ;  /* 0x0000000000007918 */ /* 0x001fe20000000000 */
.L_x_1:
[----:B------:R-:W-:Y:S05]  /*0120*/  BSYNC B0 ;  /* 0x0000000000007941 */ /* 0x000fea0003800000 */
.L_x_0:
[----:B------:R-:W0:Y:S02]  /*0130*/  SHFL.IDX PT, R3, R0, RZ, 0x1f ;  /* 0x00001fff00037589 */ /* 0x000e2400000e0000 */
[----:B0-----:R-:W-:-:S13]  /*0140*/  ISETP.NE.AND P0, PT, R3, RZ, PT ;  /* 0x000000ff0300720c */ /* 0x001fda0003f05270 */
[----:B------:R-:W-:Y:S05]  /*0150*/  @P0 BRA `(.L_x_2) ;  /* 0x0000000000480947 */ /* 0x000fea0003800000 */
[----:B------:R-:W0:Y:S01]  /*0160*/  S2UR UR8, SR_CgaCtaId ;  /* 0x00000000000879c3 */ /* 0x000e220000008800 */
[----:B------:R-:W-:Y:S01]  /*0170*/  UMOV UR4, 0x400 ;  /* 0x0000040000047882 */ /* 0x000fe20000000000 */
[----:B------:R-:W-:Y:S01]  /*0180*/  UMOV UR5, 0x1 ;  /* 0x0000000100057882 */ /* 0x000fe20000000000 */
[----:B------:R-:W-:Y:S01]  /*0190*/  UMOV UR6, 0x4 ;  /* 0x0000000400067882 */ /* 0x000fe20000000000 */
[----:B------:R-:W-:Y:S01]  /*01a0*/  ELECT P0, URZ, PT ;  /* 0x00000000003f782f */ /* 0x000fe20003800000 */
[----:B------:R-:W-:-:S04]  /*01b0*/  UIADD3 UR6, -UR6, 0x100000, URZ ;  /* 0x0010000006067890 */ /* 0x000fc8000fffe13f */
[----:B------:R-:W-:Y:S02]  /*01c0*/  USHF.L.U32 UR7, UR6, 0xb, URZ ;  /* 0x0000000b06077899 */ /* 0x000fe4000800063f */
[----:B------:R-:W-:Y:S02]  /*01d0*/  USHF.L.U32 UR6, UR6, 0x1, URZ ;  /* 0x0000000106067899 */ /* 0x000fe4000800063f */
[----:B0-----:R-:W-:Y:S02]  /*01e0*/  ULEA UR8, UR8, UR4, 0x18 ;  /* 0x0000000408087291 */ /* 0x001fe4000f8ec03f */
[----:B------:R-:W-:-:S04]  /*01f0*/  UIADD3 UR4, -UR5, 0x100000, URZ ;  /* 0x0010000005047890 */ /* 0x000fc8000fffe13f */
[----:B------:R-:W-:Y:S02]  /*0200*/  USHF.L.U32 UR5, UR4, 0xb, URZ ;  /* 0x0000000b04057899 */ /* 0x000fe4000800063f */
[----:B------:R-:W-:Y:S01]  /*0210*/  USHF.L.U32 UR4, UR4, 0x1, URZ ;  /* 0x0000000104047899 */ /* 0x000fe2000800063f */
[----:B------:R-:W0:Y:S11]  /*0220*/  FENCE.VIEW.ASYNC.S ;  /* 0x00000000000073c6 */ /* 0x000e360000000000 */
[----:B0-----:R0:W1:Y:S01]  /*0230*/  SYNCS.EXCH.64 URZ, [UR8], UR4 ;  /* 0x00000004083f75b2 */ /* 0x0010620008000100 */
[----:B------:R0:W2:Y:S01]  /*0240*/  SYNCS.EXCH.64 URZ, [UR8+0x10], UR6 ;  /* 0x00001006083f75b2 */ /* 0x0000a20008000100 */
[----:B------:R0:W3:Y:S01]  /*0250*/  SYNCS.EXCH.64 URZ, [UR8+0x8], UR4 ;  /* 0x00000804083f75b2 */ /* 0x0000e20008000100 */
[----:B------:R0:W4:Y:S01]  /*0260*/  SYNCS.EXCH.64 URZ, [UR8+0x18], UR6 ;  /* 0x00001806083f75b2 */ /* 0x0001220008000100 */
[----:B------:R-:W-:Y:S01]  /*0270*/  NOP ;  /* 0x0000000000007918 */ /* 0x000fe20000000000 */
.L_x_2:
[----:B------:R-:W-:Y:S01]  /*0280*/  SHF.R.S32.HI R7, RZ, 0x1f, R18 ;  /* 0x0000001fff077819 */ /* 0x000fe20000011412 */
[----:B------:R-:W5:Y:S01]  /*0290*/  SHFL.IDX PT, R0, R0, RZ, 0x1f ;  /* 0x00001fff00007589 */ /* 0x000f6200000e0000 */
[----:B0-----:R-:W0:Y:S01]  /*02a0*/  S2UR UR8, SR_CTAID.X ;  /* 0x00000000000879c3 */ /* 0x001e220000002500 */
[----:B------:R-:W-:Y:S02]  /*02b0*/  ELECT P0, URZ, PT ;  /* 0x00000000003f782f */ /* 0x000fe40003800000 */
[----:B------:R-:W-:Y:S01]  /*02c0*/  LEA.HI R7, R7, R18, RZ, 0x7 ;  /* 0x0000001207077211 */ /* 0x000fe200078f38ff */
[----:B------:R-:W1:Y:S01]  /*02d0*/  S2R R4, SR_CTAID.Y ;  /* 0x0000000000047919 */ /* 0x000e620000002600 */
[----:B------:R-:W-:Y:S01]  /*02e0*/  SHF.R.S32.HI R8, RZ, 0x1f, R3 ;  /* 0x0000001fff087819 */ /* 0x000fe20000011403 */
[----:B------:R-:W-:Y:S01]  /*02f0*/  ULDC UR4, c[0x0][0x150] ;  /* 0x0000540000047ab9 */ /* 0x000fe20000000800 */
[----:B------:R-:W-:Y:S01]  /*0300*/  LOP3.LUT R7, R7, 0xffffff80, RZ, 0xc0, !PT ;  /* 0xffffff8007077812 */ /* 0x000fe200078ec0ff */
[----:B------:R-:W-:Y:S01]  /*0310*/  NOP ;  /* 0x0000000000007918 */ /* 0x000fe20000000000 */
[----:B------:R-:W-:Y:S01]  /*0320*/  LEA.HI R8, R8, R3, RZ, 0x2 ;  /* 0x0000000308087211 */ /* 0x000fe200078f10ff */
[----:B------:R-:W2:Y:S01]  /*0330*/  LDC R10, c[0x0][0x144] ;  /* 0x00005100ff0a7b82 */ /* 0x000ea20000000800 */
[----:B------:R-:W-:Y:S01]  /*0340*/  NOP ;  /* 0x0000000000007918 */ /* 0x000fe20000000000 */
[----:B------:R-:W-:Y:S01]  /*0350*/  IMAD.IADD R6, R18, 0x1, -R7 ;  /* 0x0000000112067824 */ /* 0x000fe200078e0a07 */
[----:B------:R-:W-:Y:S01]  /*0360*/  LOP3.LUT R8, R8, 0x3ffffffc, RZ, 0xc0, !PT ;  /* 0x3ffffffc08087812 */ /* 0x000fe200078ec0ff */
[----:B------:R-:W-:Y:S01]  /*0370*/  IMAD.MOV.U32 R23, RZ, RZ, 0x1 ;  /* 0x00000001ff177424 */ /* 0x000fe200078e00ff */
[----:B------:R-:W-:-:S02]  /*0380*/  ISETP.NE.AND P3, PT, R5, RZ, PT ;  /* 0x000000ff0500720c */ /* 0x000fc40003f65270 */
[----:B------:R-:W-:Y:S01]  /*0390*/  SHF.R.S32.HI R7, RZ, 0x1f, R6 ;  /* 0x0000001fff077819 */ /* 0x000fe20000011406 */
[----:B------:R-:W-:Y:S01]  /*03a0*/  IMAD.IADD R8, R3, 0x1, -R8 ;  /* 0x0000000103087824 */ /* 0x000fe200078e0a08 */
[----:B------:R-:W3:Y:S02]  /*03b0*/  LDC R13, c[0x0][0x140] ;  /* 0x00005000ff0d7b82 */ /* 0x000ee40000000800 */
[----:B------:R-:W-:Y:S02]  /*03c0*/  LEA.HI R7, R7, R6, RZ, 0x3 ;  /* 0x0000000607077211 */ /* 0x000fe400078f18ff */
[----:B-----5:R-:W-:Y:S02]  /*03d0*/  ISETP.NE.OR P0, PT, R0, RZ, !P0 ;  /* 0x000000ff0000720c */ /* 0x020fe40004705670 */
[--C-:B------:R-:W-:Y:S02]  /*03e0*/  SHF.R.S32.HI R0, RZ, 0x3, R7.reuse ;  /* 0x00000003ff007819 */ /* 0x100fe40000011407 */
[----:B------:R-:W-:-:S02]  /*03f0*/  SHF.R.S32.HI R7, RZ, 0x1f, R7 ;  /* 0x0000001fff077819 */ /* 0x000fc40000011407 */
[----:B0-----:R-:W-:Y:S02]  /*0400*/  I2FP.F32.U32 R9, UR8 ;  /* 0x0000000800097c45 */ /* 0x001fe40008201000 */
[----:B------:R-:W-:-:S03]  /*0410*/  LEA.HI R7, R7, R0, RZ, 0x2 ;  /* 0x0000000007077211 */ /* 0x000fc600078f10ff */
[----:B------:R-:W-:Y:S01]  /*0420*/  FMUL R9, R9, UR4 ;  /* 0x0000000409097c20 */ /* 0x000fe20008400000 */
[----:B------:R-:W-:Y:S01]  /*0430*/  LOP3.LUT R7, R7, 0xfffffffc, RZ, 0xc0, !PT ;  /* 0xfffffffc07077812 */ /* 0x000fe200078ec0ff */
[----:B------:R-:W-:Y:S01]  /*0440*/  VOTEU.ALL UP0, P0 ;  /* 0x00000000003f7886 */ /* 0x000fe20000000000 */
[----:B-1----:R-:W-:Y:S01]  /*0450*/  I2FP.F32.U32 R3, R4 ;  /* 0x0000000400037245 */ /* 0x002fe20000201000 */
[----:B------:R-:W-:Y:S01]  /*0460*/  ULDC UR4, c[0x0][0x154] ;  /* 0x0000550000047ab9 */ /* 0x000fe20000000800 */
[----:B------:R-:W-:Y:S01]  /*0470*/  VOTEU.ALL UP1, P0 ;  /* 0x00000000003f7886 */ /* 0x000fe20000020000 */
[----:B------:R-:W0:Y:S01]  /*0480*/  F2I.U32.TRUNC.NTZ R9, R9 ;  /* 0x0000000900097305 */ /* 0x000e22000020f000 */
[----:B------:R-:W-:Y:S01]  /*0490*/  IMAD.IADD R7, R0, 0x1, -R7 ;  /* 0x0000000100077824 */ /* 0x000fe200078e0a07 */
[----:B------:R-:W1:Y:S01]  /*04a0*/  @!UP0 S2UR UR7, SR_CgaCtaId ;  /* 0x00000000000789c3 */ /* 0x000e620000008800 */
[----:B------:R-:W-:Y:S01]  /*04b0*/  FMUL R12, R3, UR4 ;  /* 0x00000004030c7c20 */ /* 0x000fe20008400000 */
[----:B------:R-:W-:Y:S01]  /*04c0*/  UMOV UR4, 0x20 ;  /* 0x0000002000047882 */ /* 0x000fe20000000000 */
[----:B------:R-:W-:Y:S01]  /*04d0*/  IMAD R8, R8, 0x4, R7 ;  /* 0x0000000408087824 */ /* 0x000fe200078e0207 */
[----:B------:R-:W-:Y:S01]  /*04e0*/  @!UP0 UMOV UR6, 0x400 ;  /* 0x0000040000068882 */ /* 0x000fe20000000000 */
[----:B------:R-:W-:-:S04]  /*04f0*/  @!UP0 UIADD3 UR4, -UR4, 0x100000, URZ ;  /* 0x0010000004048890 */ /* 0x000fc8000fffe13f */
[----:B------:R-:W-:Y:S02]  /*0500*/  @!UP0 USHF.L.U32 UR5, UR4, 0xb, URZ ;  /* 0x0000000b04058899 */ /* 0x000fe4000800063f */
[----:B------:R-:W-:Y:S01]  /*0510*/  @!UP0 USHF.L.U32 UR4, UR4, 0x1, URZ ;  /* 0x0000000104048899 */ /* 0x000fe2000800063f */
[----:B---3--:R-:W-:Y:S01]  /*0520*/  ISETP.EQ.U32.AND P2, PT, R13, 0x1, PT ;  /* 0x000000010d00780c */ /* 0x008fe20003f42070 */
[----:B------:R-:W3:Y:S01]  /*0530*/  F2I.U32.TRUNC.NTZ R12, R12 ;  /* 0x0000000c000c7305 */ /* 0x000ee2000020f000 */
[----:B------:R-:W-:Y:S01]  /*0540*/  LEA.HI R0, R8, R8, RZ, 0x1 ;  /* 0x0000000808007211 */ /* 0x000fe200078f08ff */
[----:B------:R-:W5:Y:S03]  /*0550*/  LDC R7, c[0x0][0x148] ;  /* 0x00005200ff077b82 */ /* 0x000f660000000800 */
[----:B------:R-:W-:Y:S01]  /*0560*/  LOP3.LUT R11, R0, 0xfffffffe, RZ, 0xc0, !PT ;  /* 0xfffffffe000b7812 */ /* 0x000fe200078ec0ff */
[----:B0-----:R-:W-:Y:S01]  /*0570*/  IMAD.MOV R15, RZ, RZ, -R9 ;  /* 0x000000ffff0f7224 */ /* 0x001fe200078e0a09 */
[----:B------:R-:W-:-:S03]  /*0580*/  SHF.R.S32.HI R9, RZ, 0x1f, R2 ;  /* 0x0000001fff097819 */ /* 0x000fc60000011402 */
[----:B--2---:R-:W-:Y:S01]  /*0590*/  IMAD R3, R10, R15, UR8 ;  /* 0x000000080a037e24 */ /* 0x004fe2000f8e020f */
[----:B------:R-:W-:Y:S01]  /*05a0*/  LEA.HI R9, R9, R2, RZ, 0x2 ;  /* 0x0000000209097211 */ /* 0x000fe200078f10ff */
[C---:B------:R-:W-:Y:S02]  /*05b0*/  IMAD.IADD R0, R8.reuse, 0x1, -R11 ;  /* 0x0000000108007824 */ /* 0x040fe400078e0a0b */
[----:B------:R-:W-:Y:S01]  /*05c0*/  IMAD.SHL.U32 R11, R8, 0x4, RZ ;  /* 0x00000004080b7824 */ /* 0x000fe200078e00ff */
[----:B------:R-:W-:Y:S01]  /*05d0*/  LOP3.LUT R9, R9, 0xfffffffc, RZ, 0xc0, !PT ;  /* 0xfffffffc09097812 */ /* 0x000fe200078ec0ff */
[----:B---3--:R-:W-:Y:S01]  /*05e0*/  IMAD.MOV R21, RZ, RZ, -R12 ;  /* 0x000000ffff157224 */ /* 0x008fe200078e0a0c */
[----:B------:R-:W-:Y:S01]  /*05f0*/  ISETP.NE.AND P4, PT, R0, R3, PT ;  /* 0x000000030000720c */ /* 0x000fe20003f85270 */
[----:B-1----:R-:W-:Y:S01]  /*0600*/  @!UP0 ULEA UR6, UR7, UR6, 0x18 ;  /* 0x0000000607068291 */ /* 0x002fe2000f8ec03f */
[----:B------:R-:W-:Y:S01]  /*0610*/  LOP3.LUT R22, R8, 0xc, R11, 0x78, !PT ;  /* 0x0000000c08167812 */ /* 0x000fe200078e780b */
[----:B------:R-:W-:Y:S01]  /*0620*/  IMAD.IADD R0, R2, 0x1, -R9 ;  /* 0x0000000102007824 */ /* 0x000fe200078e0a09 */
[----:B------:R-:W-:Y:S01]  /*0630*/  VOTEU.ALL UP0, P0 ;  /* 0x00000000003f7886 */ /* 0x000fe20000000000 */
[----:B------:R-:W-:Y:S01]  /*0640*/  LOP3.LUT P0, RZ, R6, 0x7, RZ, 0xc0, !PT ;  /* 0x0000000706ff7812 */ /* 0x000fe2000780c0ff */
[----:B------:R-:W-:-:S02]  /*0650*/  VIADD R6, R5, 0xffffffff ;  /* 0xffffffff05067836 */ /* 0x000fc40000000000 */
[----:B------:R-:W-:Y:S01]  /*0660*/  ISETP.NE.AND P1, PT, R0, 0x3, PT ;  /* 0x000000030000780c */ /* 0x000fe20003f25270 */
[----:B-----5:R-:W-:Y:S01]  /*0670*/  IMAD R9, R7, R21, R4 ;  /* 0x0000001507097224 */ /* 0x020fe200078e0204 */
[----:B------:R-:W-:Y:S02]  /*0680*/  ISETP.LT.U32.AND P0, PT, R22, 0x2, !P0 ;  /* 0x000000021600780c */ /* 0x000fe40004701070 */
[----:B------:R-:W-:Y:S01]  /*0690*/  ISETP.EQ.OR P1, PT, R0, RZ, !P1 ;  /* 0x000000ff0000720c */ /* 0x000fe20004f22670 */
[----:B------:R-:W0:Y:S02]  /*06a0*/  FENCE.VIEW.ASYNC.S ;  /* 0x00000000000073c6 */ /* 0x000e240000000000 */
[----:B0-----:R0:W1:Y:S01]  /*06b0*/  @!UP0 SYNCS.EXCH.64 URZ, [UR6+0x30], UR4 ;  /* 0x00003004063f85b2 */ /* 0x0010620008000100 */
[----:B------:R-:W-:Y:S02]  /*06c0*/  @P4 LEA.HI R2, R22, R22, RZ, 0x1 ;  /* 0x0000001616024211 */ /* 0x000fe400078f08ff */
[----:B------:R-:W-:-:S02]  /*06d0*/  ISETP.EQ.AND P1, PT, R5, RZ, P1 ;  /* 0x000000ff0500720c */ /* 0x000fc40000f22270 */
[----:B------:R-:W-:Y:S02]  /*06e0*/  @P4 SHF.R.S32.HI R2, RZ, 0x1, R2 ;  /* 0x00000001ff024819 */ /* 0x000fe40000011402 */
[----:B------:R-:W-:Y:S02]  /*06f0*/  ISETP.GE.U32.AND P6, PT, R6, 0x2, PT ;  /* 0x000000020600780c */ /* 0x000fe40003fc6070 */
[----:B------:R-:W-:Y:S02]  /*0700*/  @P4 ISETP.NE.AND P5, PT, R2, R9, PT ;  /* 0x000000090200420c */ /* 0x000fe40003fa5270 */
[----:B------:R-:W-:Y:S02]  /*0710*/  SEL R2, RZ, 0x1, !P0 ;  /* 0x00000001ff027807 */ /* 0x000fe40004000000 */
[----:B------:R-:W-:Y:S02]  /*0720*/  @P4 SEL R23, RZ, 0x1, P5 ;  /* 0x00000001ff174807 */ /* 0x000fe40002800000 */
[----:B------:R-:W-:Y:S01]  /*0730*/  SEL R19, RZ, 0x1, !P1 ;  /* 0x00000001ff137807 */ /* 0x000fe20004800000 */
[----:B------:R0:W2:Y:S01]  /*0740*/  @!UP1 SYNCS.EXCH.64 URZ, [UR6+0x38], UR4 ;  /* 0x00003804063f95b2 */ /* 0x0000a20008000100 */
[----:B------:R-:W-:Y:S01]  /*0750*/  LOP3.LUT R23, R23, R2, RZ, 0xc0, !PT ;  /* 0x0000000217177212 */ /* 0x000fe200078ec0ff */
[----:B------:R-:W-:Y:S01]  /*0760*/  NOP ;  /* 0x0000000000007918 */ /* 0x000fe20000000000 */
[----:B------:R-:W-:Y:S01]  /*0770*/  SEL R19, R19, 0x2, P6 ;  /* 0x0000000213137807 */ /* 0x000fe20003000000 */
[----:B------:R-:W-:Y:S06]  /*0780*/  @!P2 BRA `(.L_x_3) ;  /* 0x000000000008a947 */ /* 0x000fec0003800000 */
[----:B-12-4-:R-:W-:Y:S01]  /*0790*/  UCGABAR_ARV ;  /* 0x00000000000079c7 */ /* 0x016fe20008000000 */
[----:B------:R-:W-:Y:S05]  /*07a0*/  BRA `(.L_x_4) ;  /* 0x0000000000047947 */ /* 0x000fea0003800000 */
.L_x_3:
[----:B-12-4-:R-:W-:Y:S01]  /*07b0*/  NOP ;  /* 0x0000000000007918 */ /* 0x016fe20000000000 */
.L_x_4:
[----:B------:R-:W1:Y:S01]  /*07c0*/  LDC R2, c[0x0][0x65c] ;  /* 0x00019700ff027b82 */ /* 0x000e620000000800 */
[----:B------:R-:W-:Y:S02]  /*07d0*/  IMAD.U32 R8, RZ, RZ, UR8 ;  /* 0x00000008ff087e24 */ /* 0x000fe4000f8e00ff */
[----:B------:R-:W-:Y:S01]  /*07e0*/  IMAD.MOV.U32 R9, RZ, RZ, RZ ;  /* 0x000000ffff097224 */ /* 0x000fe200078e00ff */
[----:B-1----:R-:W-:-:S04]  /*07f0*/  ISETP.NE.AND P1, PT, R2, 0x1, PT ;  /* 0x000000010200780c */ /* 0x002fc80003f25270 */
[----:B------:R-:W-:-:S09]  /*0800*/  P2R R5, PR, RZ, 0x2 ;  /* 0x00000002ff057803 */ /* 0x000fd20000000000 */
[----:B------:R-:W1:Y:S01]  /*0810*/  @P1 LDC R17, c[0x0][0x10] ;  /* 0x00000400ff111b82 */ /* 0x000e620000000800 */
[----:B------:R-:W-:Y:S02]  /*0820*/  @P1 IMAD.MOV.U32 R5, RZ, RZ, RZ ;  /* 0x000000ffff051224 */ /* 0x000fe400078e00ff */
[----:B------:R-:W-:-:S05]  /*0830*/  @P1 IMAD.MOV.U32 R13, RZ, RZ, RZ ;  /* 0x000000ffff0d1224 */ /* 0x000fca00078e00ff */
[----:B------:R-:W2:Y:S01]  /*0840*/  @!P1 LDC R11, c[0x0][0xc] ;  /* 0x00000300ff0b9b82 */ /* 0x000ea20000000800 */
[----:B-1----:R-:W-:-:S04]  /*0850*/  @P1 IMAD.WIDE.U32 R16, R17, UR8, R4 ;  /* 0x0000000811101c25 */ /* 0x002fc8000f8e0004 */
[----:B------:R-:W-:Y:S02]  /*0860*/  @P1 IMAD.IADD R17, R17, 0x1, R13 ;  /* 0x0000000111111824 */ /* 0x000fe400078e020d */
[----:B--2---:R-:W-:-:S04]  /*0870*/  @!P1 IMAD.WIDE.U32 R8, R4, R11, R8 ;  /* 0x0000000b04089225 */ /* 0x004fc800078e0008 */
[----:B------:R-:W-:Y:S02]  /*0880*/  @!P1 IMAD.MOV.U32 R16, RZ, RZ, R8 ;  /* 0x000000ffff109224 */ /* 0x000fe400078e0008 */
[----:B------:R-:W-:Y:S01]  /*0890*/  @!P1 IMAD.MOV.U32 R17, RZ, RZ, R9 ;  /* 0x000000ffff119224 */ /* 0x000fe200078e0009 */
[----:B------:R-:W-:Y:S06]  /*08a0*/  @!P2 BRA `(.L_x_5) ;  /* 0x00000000000ca947 */ /* 0x000fec0003800000 */
[----:B------:R-:W-:Y:S01]  /*08b0*/  UCGABAR_WAIT ;  /* 0x0000000000007dc7 */ /* 0x000fe20008000000 */
[----:B------:R-:W-:Y:S01]  /*08c0*/  CCTL.IVALL ;  /* 0x00000000ff00798f */ /* 0x000fe20002000000 */
[----:B------:R-:W-:Y:S05]  /*08d0*/  BRA `(.L_x_6) ;  /* 0x0000000000047947 */ /* 0x000fea0003800000 */
.L_x_5:
[----:B------:R-:W-:Y:S06]  /*08e0*/  BAR.SYNC.DEFER_BLOCKING 0x0 ;  /* 0x0000000000007b1d */ /* 0x000fec0000010000 */
.L_x_6:
[----:B------:R-:W-:Y:S05]  /*08f0*/  @!P3 BRA `(.L_x_7) ;  /* 0x000000f400fcb947 */ /* 0x000fea0003800000 */
[----:B------:R-:W-:-:S13]  /*0900*/  ISETP.GT.U32.AND P0, PT, R6, 0x1, PT ;  /* 0x000000010600780c */ /* 0x000fda0003f04070 */
[----:B0-----:R-:W-:Y:S05]  /*0910*/  @P0 EXIT ;  /* 0x000000000000094d */ /* 0x001fea0003800000 */
[----:B------:R-:W-:Y:S01]  /*0920*/  ULDC.64 UR4, c[0x0][0x650] ;  /* 0x0001940000047ab9 */ /* 0x000fe20000000a00 */
[----:B------:R-:W-:Y:S01]  /*0930*/  PRMT R0, RZ, 0x7610, R0 ;  /* 0x00007610ff007816 */ /* 0x000fe20000000000 */
[----:B------:R-:W-:Y:S01]  /*0940*/  IMAD.MOV.U32 R148, RZ, RZ, -0x1 ;  /* 0xffffffffff947424 */ /* 0x000fe200078e00ff */
[----:B------:R-:W-:Y:S01]  /*0950*/  ISETP.GE.U32.AND P0, PT, R16, UR4, PT ;  /* 0x0000000410007c0c */ /* 0x000fe2000bf06070 */
[----:B------:R-:W-:Y:S02]  /*0960*/  IMAD.MOV.U32 R149, RZ, RZ, -0x1 ;  /* 0xffffffffff957424 */ /* 0x000fe400078e00ff */
[----:B------:R-:W-:Y:S01]  /*0970*/  IMAD.MOV.U32 R147, RZ, RZ, -0x1 ;  /* 0xffffffffff937424 */ /* 0x000fe200078e00ff */
[----:B------:R-:W-:-:S13]  /*0980*/  ISETP.GE.U32.AND.EX P0, PT, R17, UR5, PT, P0 ;  /* 0x0000000511007c0c */ /* 0x000fda000bf06100 */
[----:B------:R-:W-:Y:S05]  /*0990*/  @P0 BRA `(.L_x_8) ;  /* 0x0000000400280947 */ /* 0x000fea0003800000 */
[----:B------:R-:W0:Y:S01]  /*09a0*/  LDC.64 R24, c[0x0][0x628] ;  /* 0x00018a00ff187b82 */ /* 0x000e220000000a00 */
[----:B------:R-:W-:Y:S02]  /*09b0*/  IMAD.MOV.U32 R8, RZ, RZ, R16 ;  /* 0x000000ffff087224 */ /* 0x000fe400078e0010 */
[----:B------:R-:W-:-:S05]  /*09c0*/  IMAD.MOV.U32 R9, RZ, RZ, R17 ;  /* 0x000000ffff097224 */ /* 0x000fca00078e0011 */
[----:B------:R-:W1:Y:S08]  /*09d0*/  LDC R0, c[0x0][0x630] ;  /* 0x00018c00ff007b82 */ /* 0x000e700000000800 */
[----:B------:R-:W2:Y:S01]  /*09e0*/  LDC.64 R26, c[0x0][0x620] ;  /* 0x00018800ff1a7b82 */ /* 0x000ea20000000a00 */
[----:B0-----:R-:W-:-:S04]  /*09f0*/  ISETP.NE.U32.AND P0, PT, R24, RZ, PT ;  /* 0x000000ff1800720c */ /* 0x001fc80003f05070 */
[----:B------:R-:W-:-:S13]  /*0a00*/  ISETP.NE.AND.EX P0, PT, R25, RZ, PT, P0 ;  /* 0x000000ff1900720c */ /* 0x000fda0003f05300 */
[----:B-12---:R-:W-:Y:S05]  /*0a10*/  @!P0 BRA `(.L_x_9) ;  /* 0x0000000000288947 */ /* 0x006fea0003800000 */
[----:B------:R-:W0:Y:S02]  /*0a20*/  LDC R13, c[0x0][0x634] ;  /* 0x00018d00ff0d7b82 */ /* 0x000e240000000800 */
[----:B0-----:R-:W-:-:S05]  /*0a30*/  IADD3 R13, P0, R16, R13, RZ ;  /* 0x0000000d100d7210 */ /* 0x001fca0007f1e0ff */
[----:B------:R-:W-:-:S04]  /*0a40*/  IMAD.X R15, RZ, RZ, R17, P0 ;  /* 0x000000ffff0f7224 */ /* 0x000fc800000e0611 */
[----:B------:R-:W-:-:S04]  /*0a50*/  IMAD.WIDE.U32 R8, R15, R24, RZ ;  /* 0x000000180f087225 */ /* 0x000fc800078e00ff */
[----:B------:R-:W-:-:S04]  /*0a60*/  IMAD.WIDE.U32 R10, P0, R13, R25, R8 ;  /* 0x000000190d0a7225 */ /* 0x000fc80007800008 */
[----:B------:R-:W-:-:S04]  /*0a70*/  IMAD.WIDE.U32 R8, R13, R24, RZ ;  /* 0x000000180d087225 */ /* 0x000fc800078e00ff */
[----:B------:R-:W-:Y:S01]  /*0a80*/  IMAD.X R13, RZ, RZ, RZ, P0 ;  /* 0x000000ffff0d7224 */ /* 0x000fe200000e06ff */
[----:B------:R-:W-:Y:S01]  /*0a90*/  IADD3 RZ, P0, R9, R10, RZ ;  /* 0x0000000a09ff7210 */ /* 0x000fe20007f1e0ff */
[----:B------:R-:W-:-:S04]  /*0aa0*/  IMAD.MOV.U32 R12, RZ, RZ, R11 ;  /* 0x000000ffff0c7224 */ /* 0x000fc800078e000b */
[----:B------:R-:W-:-:S08]  /*0ab0*/  IMAD.WIDE.U32.X R8, R15, R25, R12, P0 ;  /* 0x000000190f087225 */ /* 0x000fd000000e040c */
.L_x_9:
[----:B------:R-:W0:Y:S01]  /*0ac0*/  LDC.64 R24, c[0x0][0x640] ;  /* 0x00019000ff187b82 */ /* 0x000e220000000a00 */
[-CC-:B------:R-:W-:Y:S01]  /*0ad0*/  SHF.R.U64 R147, R8, R0.reuse, R9.reuse ;  /* 0x0000000008937219 */ /* 0x180fe20000001209 */
[----:B------:R-:W-:Y:S01]  /*0ae0*/  IMAD R30, R7, R21, R4 ;  /* 0x00000015071e7224 */ /* 0x000fe200078e0204 */
[----:B------:R-:W-:Y:S01]  /*0af0*/  SHF.R.U32.HI R0, RZ, R0, R9 ;  /* 0x00000000ff007219 */ /* 0x000fe20000011609 */
[----:B------:R-:W-:Y:S01]  /*0b00*/  IMAD.MOV.U32 R21, RZ, RZ, 0x1 ;  /* 0x00000001ff157424 */ /* 0x000fe200078e00ff */
[----:B------:R-:W-:-:S03]  /*0b10*/  IADD3 R5, P0, RZ, -R147, RZ ;  /* 0x80000093ff057210 */ /* 0x000fc60007f1e0ff */
[----:B------:R-:W1:Y:S02]  /*0b20*/  LDC R6, c[0x0][0x618] ;  /* 0x00018600ff067b82 */ /* 0x000e640000000800 */
[----:B------:R-:W-:-:S04]  /*0b30*/  IMAD.X R9, RZ, RZ, ~R0, P0 ;  /* 0x000000ffff097224 */ /* 0x000fc800000e0e00 */
[-C--:B------:R-:W-:Y:S02]  /*0b40*/  IMAD R0, R9, R26.reuse, RZ ;  /* 0x0000001a09007224 */ /* 0x080fe400078e02ff */
[----:B------:R-:W2:Y:S01]  /*0b50*/  LDC R11, c[0x0][0x608] ;  /* 0x00018200ff0b7b82 */ /* 0x000ea20000000800 */
[----:B------:R-:W-:-:S04]  /*0b60*/  IMAD.WIDE.U32 R8, R5, R26, R16 ;  /* 0x0000001a05087225 */ /* 0x000fc800078e0010 */
[----:B------:R-:W-:-:S03]  /*0b70*/  IMAD R5, R5, R27, R0 ;  /* 0x0000001b05057224 */ /* 0x000fc600078e0200 */
[----:B------:R-:W3:Y:S01]  /*0b80*/  LDC R12, c[0x0][0x658] ;  /* 0x00019600ff0c7b82 */ /* 0x000ee20000000800 */
[----:B0-----:R-:W-:Y:S01]  /*0b90*/  ISETP.NE.U32.AND P0, PT, R24, RZ, PT ;  /* 0x000000ff1800720c */ /* 0x001fe20003f05070 */
[----:B------:R-:W-:Y:S02]  /*0ba0*/  IMAD.IADD R5, R9, 0x1, R5 ;  /* 0x0000000109057824 */ /* 0x000fe400078e0205 */
[----:B------:R-:W-:Y:S01]  /*0bb0*/  IMAD.MOV.U32 R9, RZ, RZ, -0x1 ;  /* 0xffffffffff097424 */ /* 0x000fe200078e00ff */
[----:B------:R-:W-:-:S03]  /*0bc0*/  ISETP.NE.AND.EX P0, PT, R25, RZ, PT, P0 ;  /* 0x000000ff1900720c */ /* 0x000fc60003f05300 */
[----:B------:R-:W0:Y:S01]  /*0bd0*/  LDC R15, c[0x0][0x600] ;  /* 0x00018000ff0f7b82 */ /* 0x000e220000000800 */
[-CC-:B-1----:R-:W-:Y:S02]  /*0be0*/  SHF.R.U64 R13, R8, R6.reuse, R5.reuse ;  /* 0x00000006080d7219 */ /* 0x182fe40000001205 */
[----:B------:R-:W-:-:S05]  /*0bf0*/  SHF.R.U32.HI R0, RZ, R6, R5 ;  /* 0x00000006ff007219 */ /* 0x000fca0000011605 */
[----:B------:R-:W1:Y:S01]  /*0c00*/  LDC R14, c[0x0][0x648] ;  /* 0x00019200ff0e7b82 */ /* 0x000e620000000800 */
[-CC-:B--2---:R-:W-:Y:S02]  /*0c10*/  SHF.R.U64 R27, R13, R11.reuse, R0.reuse ;  /* 0x0000000b0d1b7219 */ /* 0x184fe40000001200 */
[----:B------:R-:W-:-:S05]  /*0c20*/  SHF.R.U32.HI R5, RZ, R11, R0 ;  /* 0x0000000bff057219 */ /* 0x000fca0000011600 */
[----:B------:R-:W2:Y:S01]  /*0c30*/  LDC R20, c[0x0][0x638] ;  /* 0x00018e00ff147b82 */ /* 0x000ea20000000800 */
[-CC-:B---3--:R-:W-:Y:S02]  /*0c40*/  SHF.R.U64 R28, R27, R12.reuse, R5.reuse ;  /* 0x0000000c1b1c7219 */ /* 0x188fe40000001205 */
[-C--:B------:R-:W-:Y:S02]  /*0c50*/  SHF.L.U32 R0, R9, R12.reuse, RZ ;  /* 0x0000000c09007219 */ /* 0x080fe400000006ff */
[----:B------:R-:W-:Y:S01]  /*0c60*/  SHF.R.U32.HI R5, RZ, R12, R5 ;  /* 0x0000000cff057219 */ /* 0x000fe20000011605 */
[----:B------:R-:W-:Y:S01]  /*0c70*/  IMAD.MOV.U32 R4, RZ, RZ, R28 ;  /* 0x000000ffff047224 */ /* 0x000fe200078e001c */
[----:B------:R-:W-:Y:S01]  /*0c80*/  LOP3.LUT R10, RZ, R0, RZ, 0x33, !PT ;  /* 0x00000000ff0a7212 */ /* 0x000fe200078e33ff */
[----:B------:R-:W3:Y:S01]  /*0c90*/  LDC R26, c[0x0][0x610] ;  /* 0x00018400ff1a7b82 */ /* 0x000ee20000000800 */
[----:B------:R-:W-:Y:S05]  /*0ca0*/  @!P0 BRA `(.L_x_10) ;  /* 0x0000000000288947 */ /* 0x000fea0003800000 */
[----:B------:R-:W4:Y:S02]  /*0cb0*/  LDC R9, c[0x0][0x64c] ;  /* 0x00019300ff097b82 */ /* 0x000f240000000800 */
[----:B----4-:R-:W-:-:S05]  /*0cc0*/  IADD3 R9, P0, R28, R9, RZ ;  /* 0x000000091c097210 */ /* 0x010fca0007f1e0ff */
        /* <DEDUP_REMOVED lines=8> */
.L_x_10:
[----:B-1----:R-:W-:Y:S01]  /*0d50*/  SHF.R.U64 R4, R4, R14, R5 ;  /* 0x0000000e04047219 */ /* 0x002fe20000001205 */
[----:B0-----:R-:W-:Y:S01]  /*0d60*/  VIADD R6, R15, 0xffffffff ;  /* 0xffffffff0f067836 */ /* 0x001fe20000000000 */
[----:B------:R-:W-:Y:S02]  /*0d70*/  SHF.L.U32 R0, R21, R12, RZ ;  /* 0x0000000c15007219 */ /* 0x000fe400000006ff */
[----:B------:R-:W-:Y:S01]  /*0d80*/  LOP3.LUT R5, R27, R10, RZ, 0xc0, !PT ;  /* 0x0000000a1b057212 */ /* 0x000fe200078ec0ff */
[----:B------:R-:W-:Y:S01]  /*0d90*/  IMAD.MOV R7, RZ, RZ, -R4 ;  /* 0x000000ffff077224 */ /* 0x000fe200078e0a04 */
[----:B------:R-:W-:Y:S02]  /*0da0*/  SEL R3, R3, R30, !P1 ;  /* 0x0000001e03037207 */ /* 0x000fe40004800000 */
[----:B------:R-:W-:Y:S01]  /*0db0*/  LOP3.LUT R6, R13, R6, RZ, 0xc0, !PT ;  /* 0x000000060d067212 */ /* 0x000fe200078ec0ff */
[----:B------:R-:W-:Y:S02]  /*0dc0*/  IMAD R4, R0, R4, R5 ;  /* 0x0000000400047224 */ /* 0x000fe400078e0205 */
[----:B--2---:R-:W-:-:S02]  /*0dd0*/  IMAD R0, R7, R20, R28 ;  /* 0x0000001407007224 */ /* 0x004fc400078e021c */
[----:B---3--:R-:W-:Y:S02]  /*0de0*/  IMAD R3, R4, R26, R3 ;  /* 0x0000001a04037224 */ /* 0x008fe400078e0203 */
[----:B------:R-:W-:Y:S02]  /*0df0*/  IMAD R148, R0, R15, R6 ;  /* 0x0000000f00947224 */ /* 0x000fe400078e0206 */
[----:B------:R-:W-:-:S03]  /*0e00*/  IMAD.MOV.U32 R4, RZ, RZ, 0x1 ;  /* 0x00000001ff047424 */ /* 0x000fc600078e00ff */
[----:B------:R-:W-:Y:S02]  /*0e10*/  SEL R149, R148, R3, !P1 ;  /* 0x0000000394957207 */ /* 0x000fe40004800000 */
[----:B------:R-:W-:Y:S02]  /*0e20*/  PRMT R0, R4, 0x7610, R0 ;  /* 0x0000761004007816 */ /* 0x000fe40000000000 */
[----:B------:R-:W-:-:S07]  /*0e30*/  SEL R148, R3, R148, !P1 ;  /* 0x0000009403947207 */ /* 0x000fce0004800000 */
.L_x_8:
[----:B------:R-:W-:-:S08]  /*0e40*/  NOP ;  /* 0x0000000000007918 */ /* 0x000fd00000000000 */
[----:B------:R-:W0:Y:S02]  /*0e50*/  USETMAXREG.TRY_ALLOC.CTAPOOL UP0, 0xe8 ;  /* 0x000000e8000079c8 */ /* 0x000e240008000600 */
[----:B0-----:R-:W-:-:S13]  /*0e60*/  PLOP3.LUT P0, PT, PT, PT, UP0, 0x80, 0x0 ;  /* 0x000000000000781c */ /* 0x001fda0003f0f008 */
[----:B------:R-:W-:Y:S05]  /*0e70*/  @!P0 BRA `(.L_x_8) ;  /* 0xfffffffc00f08947 */ /* 0x000fea000383ffff */
[----:B------:R-:W-:Y:S01]  /*0e80*/  ULDC.64 UR4, c[0x0][0x598] ;  /* 0x0001660000047ab9 */ /* 0x000fe20000000a00 */
[----:B------:R-:W-:Y:S01]  /*0e90*/  ULDC.64 UR58, c[0x0][0x208] ;  /* 0x00008200003a7ab9 */ /* 0x000fe20000000a00 */
[----:B------:R-:W-:-:S04]  /*0ea0*/  ISETP.NE.U32.AND P0, PT, RZ, UR4, PT ;  /* 0x00000004ff007c0c */ /* 0x000fc8000bf05070 */
[----:B------:R-:W-:-:S13]  /*0eb0*/  ISETP.NE.AND.EX P0, PT, RZ, UR5, PT, P0 ;  /* 0x00000005ff007c0c */ /* 0x000fda000bf05300 */
[----:B------:R-:W-:Y:S05]  /*0ec0*/  @!P0 BRA `(.L_x_11) ;  /* 0x00000000001c8947 */ /* 0x000fea0003800000 */
[----:B------:R-:W0:Y:S02]  /*0ed0*/  LDC.64 R4, c[0x0][0x598] ;  /* 0x00016600ff047b82 */ /* 0x000e240000000a00 */
[----:B0-----:R-:W2:Y:S02]  /*0ee0*/  LDG.E.64 R4, desc[UR58][R4.64] ;  /* 0x0000003a04047981 */ /* 0x001ea4000c1e1b00 */
[----:B--2---:R-:W-:-:S04]  /*0ef0*/  ISETP.NE.U32.AND P0, PT, R4, RZ, PT ;  /* 0x000000ff0400720c */ /* 0x004fc80003f05070 */
[----:B------:R-:W-:-:S13]  /*0f00*/  ISETP.NE.AND.EX P0, PT, R5, RZ, PT, P0 ;  /* 0x000000ff0500720c */ /* 0x000fda0003f05300 */
[----:B------:R-:W-:Y:S05]  /*0f10*/  @!P0 BRA `(.L_x_11) ;  /* 0x0000000000088947 */ /* 0x000fea0003800000 */
[----:B------:R0:W5:Y:S01]  /*0f20*/  LD.E R144, desc[UR58][R4.64] ;  /* 0x0000003a04907980 */ /* 0x000162000c101900 */
[----:B------:R-:W-:Y:S05]  /*0f30*/  BRA `(.L_x_12) ;  /* 0x0000000000247947 */ /* 0x000fea0003800000 */
.L_x_11:
[----:B------:R-:W-:Y:S02]  /*0f40*/  ULDC.64 UR4, c[0x0][0x588] ;  /* 0x0001620000047ab9 */ /* 0x000fe40000000a00 */
[----:B------:R-:W-:-:S04]  /*0f50*/  ISETP.NE.U32.AND P0, PT, RZ, UR4, PT ;  /* 0x00000004ff007c0c */ /* 0x000fc8000bf05070 */
[----:B------:R-:W-:-:S13]  /*0f60*/  ISETP.NE.AND.EX P0, PT, RZ, UR5, PT, P0 ;  /* 0x00000005ff007c0c */ /* 0x000fda000bf05300 */
[----:B------:R-:W-:Y:S05]  /*0f70*/  @!P0 BRA `(.L_x_13) ;  /* 0x00000000000c8947 */ /* 0x000fea0003800000 */
[----:B------:R-:W0:Y:S02]  /*0f80*/  LDC.64 R144, c[0x0][0x588] ;  /* 0x00016200ff907b82 */ /* 0x000e240000000a00 */
[----:B0-----:R1:W5:Y:S01]  /*0f90*/  LDG.E R144, desc[UR58][R144.64] ;  /* 0x0000003a90907981 */ /* 0x001362000c1e1900 */
[----:B------:R-:W-:Y:S05]  /*0fa0*/  BRA `(.L_x_12) ;  /* 0x0000000000087947 */ /* 0x000fea0003800000 */
.L_x_13:
[----:B------:R-:W-:Y:S02]  /*0fb0*/  ULDC UR4, c[0x0][0x580] ;  /* 0x0001600000047ab9 */ /* 0x000fe40000000800 */
[----:B------:R-:W-:-:S07]  /*0fc0*/  IMAD.U32 R144, RZ, RZ, UR4 ;  /* 0x00000004ff907e24 */ /* 0x000fce000f8e00ff */
.L_x_12:
[----:B------:R-:W-:Y:S02]  /*0fd0*/  ULDC.64 UR4, c[0x0][0x5a0] ;  /* 0x0001680000047ab9 */ /* 0x000fe40000000a00 */
[----:B------:R-:W-:-:S04]  /*0fe0*/  ISETP.NE.U32.AND P0, PT, RZ, UR4, PT ;  /* 0x00000004ff007c0c */ /* 0x000fc8000bf05070 */
[----:B------:R-:W-:-:S13]  /*0ff0*/  ISETP.NE.AND.EX P0, PT, RZ, UR5, PT, P0 ;  /* 0x00000005ff007c0c */ /* 0x000fda000bf05300 */
[----:B------:R-:W-:Y:S05]  /*1000*/  @!P0 BRA `(.L_x_14) ;  /* 0x00000000001c8947 */ /* 0x000fea0003800000 */
[----:B0-----:R-:W0:Y:S02]  /*1010*/  LDC.64 R4, c[0x0][0x5a0] ;  /* 0x00016800ff047b82 */ /* 0x001e240000000a00 */
[----:B0-----:R-:W2:Y:S02]  /*1020*/  LDG.E.64 R4, desc[UR58][R4.64] ;  /* 0x0000003a04047981 */ /* 0x001ea4000c1e1b00 */
[----:B--2---:R-:W-:-:S04]  /*1030*/  ISETP.NE.U32.AND P0, PT, R4, RZ, PT ;  /* 0x000000ff0400720c */ /* 0x004fc80003f05070 */
[----:B------:R-:W-:-:S13]  /*1040*/  ISETP.NE.AND.EX P0, PT, R5, RZ, PT, P0 ;  /* 0x000000ff0500720c */ /* 0x000fda0003f05300 */
[----:B------:R-:W-:Y:S05]  /*1050*/  @!P0 BRA `(.L_x_14) ;  /* 0x0000000000088947 */ /* 0x000fea0003800000 */
[----:B-1----:R0:W5:Y:S01]  /*1060*/  LD.E R145, desc[UR58][R4.64] ;  /* 0x0000003a04917980 */ /* 0x002162000c101900 */
[----:B------:R-:W-:Y:S05]  /*1070*/  BRA `(.L_x_15) ;  /* 0x0000000000247947 */ /* 0x000fea0003800000 */
.L_x_14:
[----:B------:R-:W-:Y:S02]  /*1080*/  ULDC.64 UR4, c[0x0][0x590] ;  /* 0x0001640000047ab9 */ /* 0x000fe40000000a00 */
[----:B------:R-:W-:-:S04]  /*1090*/  ISETP.NE.U32.AND P0, PT, RZ, UR4, PT ;  /* 0x00000004ff007c0c */ /* 0x000fc8000bf05070 */
[----:B------:R-:W-:-:S13]  /*10a0*/  ISETP.NE.AND.EX P0, PT, RZ, UR5, PT, P0 ;  /* 0x00000005ff007c0c */ /* 0x000fda000bf05300 */
[----:B------:R-:W-:Y:S05]  /*10b0*/  @!P0 BRA `(.L_x_16) ;  /* 0x00000000000c8947 */ /* 0x000fea0003800000 */
[----:B0-----:R-:W1:Y:S02]  /*10c0*/  LDC.64 R4, c[0x0][0x590] ;  /* 0x00016400ff047b82 */ /* 0x001e640000000a00 */
[----:B-1----:R1:W5:Y:S01]  /*10d0*/  LDG.E R145, desc[UR58][R4.64] ;  /* 0x0000003a04917981 */ /* 0x002362000c1e1900 */
[----:B------:R-:W-:Y:S05]  /*10e0*/  BRA `(.L_x_15) ;  /* 0x0000000000087947 */ /* 0x000fea0003800000 */
.L_x_16:
[----:B------:R-:W-:Y:S02]  /*10f0*/  ULDC UR4, c[0x0][0x584] ;  /* 0x0001610000047ab9 */ /* 0x000fe40000000800 */
[----:B-1----:R-:W-:-:S07]  /*1100*/  IMAD.U32 R145, RZ, RZ, UR4 ;  /* 0x00000004ff917e24 */ /* 0x002fce000f8e00ff */
.L_x_15:
[----:B------:R-:W-:-:S13]  /*1110*/  LOP3.LUT P0, RZ, R0, 0xff, RZ, 0xc0, !PT ;  /* 0x000000ff00ff7812 */ /* 0x000fda000780c0ff */
[----:B------:R-:W-:Y:S05]  /*1120*/  @!P0 EXIT ;  /* 0x000000000000894d */ /* 0x000fea0003800000 */
[----:B------:R-:W-:Y:S01]  /*1130*/  ULDC UR4, c[0x0][0x28c] ;  /* 0x0000a30000047ab9 */ /* 0x000fe20000000800 */
[----:B------:R-:W-:Y:S01]  /*1140*/  LOP3.LUT R146, R19, 0x1, RZ, 0xfc, !PT ;  /* 0x0000000113927812 */ /* 0x000fe200078efcff */
[----:B------:R-:W-:Y:S01]  /*1150*/  UIADD3 UR4, UR4, 0x7f, URZ ;  /* 0x0000007f04047890 */ /* 0x000fe2000fffe03f */
[----:B------:R-:W-:Y:S01]  /*1160*/  UMOV UR38, URZ ;  /* 0x0000003f00267c82 */ /* 0x000fe20008000000 */
[----:B------:R-:W-:Y:S02]  /*1170*/  UMOV UR36, URZ ;  /* 0x0000003f00247c82 */ /* 0x000fe40008000000 */
[----:B------:R-:W-:-:S04]  /*1180*/  USHF.R.S32.HI UR5, URZ, 0x1f, UR4 ;  /* 0x0000001f3f057899 */ /* 0x000fc80008011404 */
[----:B------:R-:W-:-:S04]  /*1190*/  ULEA.HI UR5, UR5, UR4, URZ, 0x7 ;  /* 0x0000000405057291 */ /* 0x000fc8000f8f383f */
[----:B------:R-:W-:-:S12]  /*11a0*/  USHF.R.S32.HI UR39, URZ, 0x7, UR5 ;  /* 0x000000073f277899 */ /* 0x000fd80008011405 */
.L_x_274:
[----:B------:R-:W-:Y:S01]  /*11b0*/  LOP3.LUT R0, R18, 0x80, RZ, 0xc0, !PT ;  /* 0x0000008012007812 */ /* 0x000fe200078ec0ff */
[----:B--2---:R-:W2:Y:S01]  /*11c0*/  S2UR UR6, SR_CgaCtaId ;  /* 0x00000000000679c3 */ /* 0x004ea20000008800 */
[----:B------:R-:W-:Y:S02]  /*11d0*/  UMOV UR37, 0x400 ;  /* 0x0000040000257882 */ /* 0x000fe40000000000 */
[----:B------:R-:W-:-:S06]  /*11e0*/  SHF.R.U32.HI R0, RZ, 0x7, R0 ;  /* 0x00000007ff007819 */ /* 0x000fcc0000011600 */
[----:B---3--:R-:W3:Y:S01]  /*11f0*/  SHFL.IDX PT, R0, R0, RZ, 0x1f ;  /* 0x00001fff00007589 */ /* 0x008ee200000e0000 */
[----:B--2---:R-:W-:Y:S01]  /*1200*/  ULEA UR37, UR6, UR37, 0x18 ;  /* 0x0000002506257291 */ /* 0x004fe2000f8ec03f */
[----:B---3--:R-:W-:-:S13]  /*1210*/  R2UR UR4, R0 ;  /* 0x00000000000472ca */ /* 0x008fda00000e0000 */
[----:B------:R-:W-:-:S04]  /*1220*/  ULEA.HI UR5, UR4, UR4, URZ, 0x1 ;  /* 0x0000000404057291 */ /* 0x000fc8000f8f083f */
[----:B------:R-:W-:-:S04]  /*1230*/  ULOP3.LUT UR5, UR5, 0x7fffe, URZ, 0xc0, !UPT ;  /* 0x0007fffe05057892 */ /* 0x000fc8000f8ec03f */
[----:B------:R-:W-:-:S03]  /*1240*/  UIADD3 UR5, UR4, -UR5, URZ ;  /* 0x8000000504057290 */ /* 0x000fc6000fffe03f */
[----:B------:R-:W-:Y:S01]  /*1250*/  ULDC UR4, c[0x0][0x28c] ;  /* 0x0000a30000047ab9 */ /* 0x000fe20000000800 */
[----:B------:R-:W-:Y:S01]  /*1260*/  ULEA UR5, UR5, UR37, 0xd ;  /* 0x0000002505057291 */ /* 0x000fe2000f8e683f */
[----:B------:R-:W-:-:S03]  /*1270*/  ISETP.LT.AND P0, PT, RZ, UR4, PT ;  /* 0x00000004ff007c0c */ /* 0x000fc6000bf01270 */
[----:B------:R-:W-:-:S04]  /*1280*/  UIADD3 UR5, UR5, 0x100, URZ ;  /* 0x0000010005057890 */ /* 0x000fc8000fffe03f */
[----:B------:R-:W-:-:S04]  /*1290*/  USHF.R.U32.HI UR5, URZ, 0x4, UR5 ;  /* 0x000000043f057899 */ /* 0x000fc80008011605 */
[----:B------:R-:W-:Y:S02]  /*12a0*/  ULOP3.LUT UR57, UR5, 0x3fff, URZ, 0xc0, !UPT ;  /* 0x00003fff05397892 */ /* 0x000fe4000f8ec03f */
[----:B-1--4-:R-:W-:Y:S10]  /*12b0*/  @P0 BRA `(.L_x_17) ;  /* 0x0000000000400947 */ /* 0x012ff40003800000 */
[----:B------:R-:W-:Y:S01]  /*12c0*/  MOV R0, 0x0 ;  /* 0x0000000000007802 */ /* 0x000fe20000000f00 */
[----:B------:R-:W-:Y:S01]  /*12d0*/  ULDC.64 UR4, c[0x4][0x68] ;  /* 0x01001a0000047ab9 */ /* 0x000fe20000000a00 */
[----:B------:R-:W-:Y:S01]  /*12e0*/  ULDC.64 UR6, c[0x4][0x8] ;  /* 0x0100020000067ab9 */ /* 0x000fe20000000a00 */
[----:B01----:R-:W-:Y:S01]  /*12f0*/  IMAD.U32 R4, RZ, RZ, UR4 ;  /* 0x00000004ff047e24 */ /* 0x003fe2000f8e00ff */
[----:B------:R0:W1:Y:S01]  /*1300*/  LDC.64 R14, c[0x4][R0] ;  /* 0x01000000000e7b82 */ /* 0x0000620000000a00 */
[----:B------:R-:W-:Y:S01]  /*1310*/  IMAD.U32 R5, RZ, RZ, UR5 ;  /* 0x00000005ff057e24 */ /* 0x000fe2000f8e00ff */
[----:B------:R-:W-:Y:S01]  /*1320*/  ULDC.64 UR4, c[0x4][0x70] ;  /* 0x01001c0000047ab9 */ /* 0x000fe20000000a00 */
[----:B------:R-:W-:Y:S02]  /*1330*/  IMAD.U32 R10, RZ, RZ, UR6 ;  /* 0x00000006ff0a7e24 */ /* 0x000fe4000f8e00ff */
[----:B------:R-:W-:Y:S02]  /*1340*/  IMAD.U32 R6, RZ, RZ, UR4 ;  /* 0x00000004ff067e24 */ /* 0x000fe4000f8e00ff */
[----:B------:R-:W-:-:S02]  /*1350*/  IMAD.U32 R7, RZ, RZ, UR5 ;  /* 0x00000005ff077e24 */ /* 0x000fc4000f8e00ff */
[----:B------:R-:W-:Y:S02]  /*1360*/  IMAD.U32 R11, RZ, RZ, UR7 ;  /* 0x00000007ff0b7e24 */ /* 0x000fe4000f8e00ff */
[----:B------:R-:W-:Y:S02]  /*1370*/  IMAD.MOV.U32 R8, RZ, RZ, 0x1e1 ;  /* 0x000001e1ff087424 */ /* 0x000fe400078e00ff */
[----:B------:R-:W-:Y:S02]  /*1380*/  IMAD.MOV.U32 R12, RZ, RZ, 0x1 ;  /* 0x00000001ff0c7424 */ /* 0x000fe400078e00ff */
[----:B0-----:R-:W-:-:S07]  /*1390*/  IMAD.MOV.U32 R13, RZ, RZ, RZ ;  /* 0x000000ffff0d7224 */ /* 0x001fce00078e00ff */
[----:B------:R-:W-:-:S07]  /*13a0*/  LEPC R20, `(.L_x_17) ;  /* 0x000000001014794e */ /* 0x000fce0000000000 */
[----:B-1---5:R-:W-:Y:S05]  /*13b0*/  CALL.ABS.NOINC R14 ;  /* 0x000000000e007343 */ /* 0x022fea0003c00000 */
.L_x_17:
[----:B------:R-:W-:-:S13]  /*13c0*/  ISETP.NE.AND P0, PT, R146, 0x3, PT ;  /* 0x000000039200780c */ /* 0x000fda0003f05270 */
[----:B------:R-:W-:Y:S05]  /*13d0*/  @!P0 BRA `(.L_x_18) ;  /* 0x0000000000048947 */ /* 0x000fea0003800000 */
[----:B------:R-:W-:Y:S01]  /*13e0*/  BPT.TRAP 0x1 ;  /* 0x000000040000795c */ /* 0x000fe20000300000 */
.L_x_18:
[----:B------:R-:W-:Y:S02]  /*13f0*/  IMAD.U32 R3, RZ, RZ, UR36 ;  /* 0x00000024ff037e24 */ /* 0x000fe4000f8e00ff */
[----:B------:R-:W-:-:S03]  /*1400*/  IMAD.U32 R0, RZ, RZ, UR38 ;  /* 0x00000026ff007e24 */ /* 0x000fc6000f8e00ff */
[----:B------:R-:W-:Y:S02]  /*1410*/  LEA R3, R3, UR37, 0x3 ;  /* 0x0000002503037c11 */ /* 0x000fe4000f8e18ff */
[----:B------:R-:W-:-:S04]  /*1420*/  SHF.L.U32 R0, R0, 0x1f, RZ ;  /* 0x0000001f00007819 */ /* 0x000fc800000006ff */
[----:B------:R2:W3:Y:S01]  /*1430*/  SYNCS.PHASECHK.TRANS64.TRYWAIT P1, [R3+URZ], R0 ;  /* 0x00000000030075a7 */ /* 0x0004e2000802017f */
[----:B------:R-:W-:Y:S05]  /*1440*/  @!P0 BRA `(.L_x_19) ;  /* 0x0000000000048947 */ /* 0x000fea0003800000 */
[----:B------:R-:W-:Y:S01]  /*1450*/  BPT.TRAP 0x1 ;  /* 0x000000040000795c */ /* 0x000fe20000300000 */
.L_x_19:
[----:B---3--:R-:W-:Y:S05]  /*1460*/  @P1 BRA `(.L_x_20) ;  /* 0x0000000000081947 */ /* 0x008fea0003800000 */
[----:B------:R-:W3:Y:S02]  /*1470*/  SYNCS.PHASECHK.TRANS64.TRYWAIT P1, [R3+URZ], R0 ;  /* 0x00000000030075a7 */ /* 0x000ee4000802017f */
[----:B---3--:R-:W-:Y:S05]  /*1480*/  @!P1 BRA `(.L_x_21) ;  /* 0x0000010000689947 */ /* 0x008fea0003800000 */
.L_x_20:
[----:B------:R-:W-:-:S04]  /*1490*/  UISETP.LT.AND UP0, UPT, UR39, 0x1, UPT ;  /* 0x000000012700788c */ /* 0x000fc8000bf01270 */
[----:B------:R-:W-:-:S06]  /*14a0*/  USEL UR4, UR39, 0x1, UP0 ;  /* 0x0000000127047887 */ /* 0x000fcc0008000000 */
[----:B--23--:R-:W-:Y:S01]  /*14b0*/  IMAD.U32 R0, RZ, RZ, UR4 ;  /* 0x00000004ff007e24 */ /* 0x00cfe2000f8e00ff */
[----:B------:R-:W-:Y:S05]  /*14c0*/  WARPSYNC.ALL ;  /* 0x0000000000007948 */ /* 0x000fea0003800000 */
[----:B------:R-:W-:-:S04]  /*14d0*/  IADD3 R0, -R0, UR39, RZ ;  /* 0x0000002700007c10 */ /* 0x000fc8000fffe1ff */
[----:B------:R-:W-:Y:S01]  /*14e0*/  ISETP.GE.AND P1, PT, R0, 0x1, PT ;  /* 0x000000010000780c */ /* 0x000fe20003f26270 */
[----:B------:R-:W-:Y:S01]  /*14f0*/  UIADD3 UR4, UR37, 0x10100, URZ ;  /* 0x0001010025047890 */ /* 0x000fe2000fffe03f */
[----:B------:R-:W-:Y:S01]  /*1500*/  WARPGROUP.ARRIVE ;  /* 0x00000000000079c5 */ /* 0x000fe20000000000 */
[----:B------:R-:W-:Y:S02]  /*1510*/  ULOP3.LUT UR57, UR57, 0x10000, URZ, 0xfc, !UPT ;  /* 0x0001000039397892 */ /* 0x000fe4000f8efc3f */
[----:B------:R-:W-:Y:S02]  /*1520*/  USHF.R.U32.HI UR4, URZ, 0x4, UR4 ;  /* 0x000000043f047899 */ /* 0x000fe40008011604 */
[----:B------:R-:W-:Y:S02]  /*1530*/  ULEA UR6, UR36, UR57, 0xb ;  /* 0x0000003924067291 */ /* 0x000fe4000f8e583f */
[----:B------:R-:W-:Y:S02]  /*1540*/  ULOP3.LUT UR56, UR4, 0x3fff, URZ, 0xc0, !UPT ;  /* 0x00003fff04387892 */ /* 0x000fe4000f8ec03f */
[----:B------:R-:W-:-:S02]  /*1550*/  UIADD3 UR11, UR6, 0x2, URZ ;  /* 0x00000002060b7890 */ /* 0x000fc4000fffe03f */
[----:B------:R-:W-:Y:S02]  /*1560*/  ULOP3.LUT UR56, UR56, 0x10000, URZ, 0xfc, !UPT ;  /* 0x0001000038387892 */ /* 0x000fe4000f8efc3f */
[----:B------:R-:W-:Y:S02]  /*1570*/  UIADD3 UR10, UR6, 0x4, URZ ;  /* 0x00000004060a7890 */ /* 0x000fe4000fffe03f */
[----:B------:R-:W-:Y:S02]  /*1580*/  UIMAD UR54, UR36, 0xf00, UR56 ;  /* 0x00000f00243678a4 */ /* 0x000fe4000f8e0238 */
[----:B------:R-:W-:Y:S02]  /*1590*/  UIADD3 UR30, UR6, 0x6, URZ ;  /* 0x00000006061e7890 */ /* 0x000fe4000fffe03f */
[----:B------:R-:W-:Y:S02]  /*15a0*/  UIADD3 UR47, UR6, 0x400, URZ ;  /* 0x00000400062f7890 */ /* 0x000fe4000fffe03f */
[----:B------:R-:W-:-:S02]  /*15b0*/  UIADD3 UR46, UR6, 0x402, URZ ;  /* 0x00000402062e7890 */ /* 0x000fc4000fffe03f */
[----:B------:R-:W-:Y:S02]  /*15c0*/  UIADD3 UR45, UR6, 0x404, URZ ;  /* 0x00000404062d7890 */ /* 0x000fe4000fffe03f */
[----:B------:R-:W-:Y:S02]  /*15d0*/  UIADD3 UR44, UR6, 0x406, URZ ;  /* 0x00000406062c7890 */ /* 0x000fe4000fffe03f */
[----:B------:R-:W-:Y:S01]  /*15e0*/  UMOV UR4, UR6 ;  /* 0x0000000600047c82 */ /* 0x000fe20008000000 */
[----:B------:R-:W-:Y:S01]  /*15f0*/  UMOV UR5, 0x40000040 ;  /* 0x4000004000057882 */ /* 0x000fe20000000000 */
[----:B------:R-:W-:Y:S01]  /*1600*/  UMOV UR6, UR54 ;  /* 0x0000003600067c82 */ /* 0x000fe20008000000 */
[----:B------:R-:W-:Y:S01]  /*1610*/  UMOV UR7, 0x40000040 ;  /* 0x4000004000077882 */ /* 0x000fe20000000000 */
[----:B------:R-:W-:Y:S01]  /*1620*/  UIADD3 UR34, UR54, 0x80, URZ ;  /* 0x0000008036227890 */ /* 0x000fe2000fffe03f */
[----:B------:R-:W-:Y:S01]  /*1630*/  HGMMA.64x16x16.F32 R136, gdesc[UR4], RZ, !UPT, gsb0 ;  /* 0x00200000048879f0 */ /* 0x000fe2000c0008ff */
[----:B------:R-:W-:Y:S01]  /*1640*/  UMOV UR32, UR4 ;  /* 0x0000000400207c82 */ /* 0x000fe20008000000 */
[----:B------:R-:W-:Y:S01]  /*1650*/  UMOV UR33, UR5 ;  /* 0x0000000500217c82 */ /* 0x000fe20008000000 */
[----:B------:R-:W-:Y:S01]  /*1660*/  UMOV UR35, 0x40000040 ;  /* 0x4000004000237882 */ /* 0x000fe20000000000 */
[----:B------:R-:W-:Y:S01]  /*1670*/  UIADD3 UR14, UR54, 0x100, URZ ;  /* 0x00000100360e7890 */ /* 0x000fe2000fffe03f */
[----:B------:R-:W-:Y:S01]  /*1680*/  UMOV UR12, UR4 ;  /* 0x00000004000c7c82 */ /* 0x000fe20008000000 */
[----:B------:R-:W-:Y:S01]  /*1690*/  UMOV UR13, UR5 ;  /* 0x00000005000d7c82 */ /* 0x000fe20008000000 */
[----:B------:R-:W-:Y:S01]  /*16a0*/  UMOV UR15, 0x40000040 ;  /* 0x40000040000f7882 */ /* 0x000fe20000000000 */
[----:B------:R-:W-:Y:S01]  /*16b0*/  UIADD3 UR6, UR54, 0x180, URZ ;  /* 0x0000018036067890 */ /* 0x000fe2000fffe03f */
[----:B------:R-:W-:Y:S01]  /*16c0*/  UMOV UR7, 0x40000040 ;  /* 0x4000004000077882 */ /* 0x000fe20000000000 */
[----:B------:R-:W-:Y:S01]  /*16d0*/  UIADD3 UR22, UR54, 0x200, URZ ;  /* 0x0000020036167890 */ /* 0x000fe2000fffe03f */
        /* <DEDUP_REMOVED lines=15> */
[----:B------:R-:W-:Y:S01]  /*17d0*/  UMOV UR8, UR4 ;  /* 0x0000000400087c82 */ /* 0x000fe20008000000 */
[----:B------:R-:W-:Y:S01]  /*17e0*/  UMOV UR9, UR5 ;  /* 0x0000000500097c82 */ /* 0x000fe20008000000 */
[----:B------:R-:W-:Y:S01]  /*17f0*/  UMOV UR28, UR4 ;  /* 0x00000004001c7c82 */ /* 0x000fe20008000000 */
[----:B------:R-:W-:Y:S01]  /*1800*/  UMOV UR29, UR5 ;  /* 0x00000005001d7c82 */ /* 0x000fe20008000000 */
[----:B------:R-:W-:Y:S01]  /*1810*/  UMOV UR31, 0x40000040 ;  /* 0x40000040001f7882 */ /* 0x000fe20000000000 */
[----:B------:R-:W-:Y:S01]  /*1820*/  UIADD3 UR50, UR54, 0xd06, URZ ;  /* 0x00000d0636327890 */ /* 0x000fe2000fffe03f */
[----:B------:R-:W-:Y:S01]  /*1830*/  UMOV UR51, 0x40000040 ;  /* 0x4000004000337882 */ /* 0x000fe20000000000 */
[----:B------:R-:W-:Y:S01]  /*1840*/  UMOV UR55, 0x40000040 ;  /* 0x4000004000377882 */ /* 0x000fe20000000000 */
[----:B------:R-:W-:-:S02]  /*1850*/  WARPGROUP.DEPBAR.LE gsb0, 0x0 ;  /* 0x00008000000079c5 */ /* 0x000fc40000010000 */
[----:B------:R-:W-:-:S06]  /*1860*/  WARPGROUP.ARRIVE ;  /* 0x00000000000079c5 */ /* 0x000fcc0000000000 */
[----:B------:R-:W-:Y:S01]  /*1870*/  HGMMA.64x16x16.F32 R128, gdesc[UR32], RZ, !UPT, gsb0 ;  /* 0x00200000208079f0 */ /* 0x000fe2000c0008ff */
[----:B------:R-:W-:Y:S01]  /*1880*/  UIADD3 UR34, UR54, 0x500, URZ ;  /* 0x0000050036227890 */ /* 0x000fe2000fffe03f */
[----:B------:R-:W-:Y:S01]  /*1890*/  UMOV UR32, UR4 ;  /* 0x0000000400207c82 */ /* 0x000fe20008000000 */
[----:B------:R-:W-:Y:S01]  /*18a0*/  UMOV UR33, UR5 ;  /* 0x0000000500217c82 */ /* 0x000fe20008000000 */
[----:B------:R-:W-:Y:S01]  /*18b0*/  UMOV UR35, 0x40000040 ;  /* 0x4000004000237882 */ /* 0x000fe20000000000 */
[----:B------:R-:W-:Y:S02]  /*18c0*/  WARPGROUP.DEPBAR.LE gsb0, 0x0 ;  /* 0x00008000000079c5 */ /* 0x000fe40000010000 */
        /* <DEDUP_REMOVED lines=9> */
[----:B------:R-:W-:Y:S02]  /*1960*/  UIADD3 UR6, UR54, 0x400, URZ ;  /* 0x0000040036067890 */ /* 0x000fe4000fffe03f */
[----:B------:R-:W-:Y:S01]  /*1970*/  UIADD3 UR7, UR54, 0x480, URZ ;  /* 0x0000048036077890 */ /* 0x000fe2000fffe03f */
        /* <DEDUP_REMOVED lines=17> */
[----:B------:R-:W-:Y:S01]  /*1a90*/  UMOV UR40, UR11 ;  /* 0x0000000b00287c82 */ /* 0x000fe20008000000 */
[----:B------:R-:W-:Y:S01]  /*1aa0*/  UMOV UR11, 0x40000040 ;  /* 0x40000040000b7882 */ /* 0x000fe20000000000 */
[----:B------:R-:W-:Y:S01]  /*1ab0*/  UIADD3 UR42, UR54, 0x2, URZ ;  /* 0x00000002362a7890 */ /* 0x000fe2000fffe03f */
[----:B------:R-:W-:Y:S01]  /*1ac0*/  UMOV UR41, 0x40000040 ;  /* 0x4000004000297882 */ /* 0x000fe20000000000 */
[----:B------:R-:W-:Y:S01]  /*1ad0*/  UMOV UR43, 0x40000040 ;  /* 0x40000040002b7882 */ /* 0x000fe20000000000 */
[----:B------:R-:W-:Y:S02]  /*1ae0*/  WARPGROUP.DEPBAR.LE gsb0, 0x0 ;  /* 0x00008000000079c5 */ /* 0x000fe40000010000 */
[----:B------:R-:W-:-:S06]  /*1af0*/  WARPGROUP.ARRIVE ;  /* 0x00000000000079c5 */ /* 0x000fcc0000000000 */
[----:B------:R-:W-:Y:S01]  /*1b00*/  HGMMA.64x16x16.F32 R80, gdesc[UR16], RZ, !UPT, gsb0 ;  /* 0x00200000105079f0 */ /* 0x000fe2000c0008ff */
[----:B------:R-:W-:Y:S01]  /*1b10*/  UMOV UR16, UR10 ;  /* 0x0000000a00107c82 */ /* 0x000fe20008000000 */
[----:B------:R-:W-:Y:S01]  /*1b20*/  UMOV UR10, UR6 ;  /* 0x00000006000a7c82 */ /* 0x000fe20008000000 */
[----:B------:R-:W-:Y:S02]  /*1b30*/  UIADD3 UR6, UR54, 0x600, URZ ;  /* 0x0000060036067890 */ /* 0x000fe4000fffe03f */
        /* <DEDUP_REMOVED lines=15> */
[----:B------:R-:W-:Y:S01]  /*1c30*/  UIADD3 UR30, UR54, 0x780, URZ ;  /* 0x00000780361e7890 */ /* 0x000fe2000fffe03f */
[----:B------:R-:W-:Y:S01]  /*1c40*/  UMOV UR28, UR47 ;  /* 0x0000002f001c7c82 */ /* 0x000fe20008000000 */
[----:B------:R-:W-:Y:S01]  /*1c50*/  UMOV UR29, 0x40000040 ;  /* 0x40000040001d7882 */ /* 0x000fe20000000000 */
        /* <DEDUP_REMOVED lines=9> */
[----:B------:R-:W-:Y:S01]  /*1cf0*/  UIADD3 UR46, UR54, 0xc86, URZ ;  /* 0x00000c86362e7890 */ /* 0x000fe2000fffe03f */
[----:B------:R-:W-:Y:S02]  /*1d00*/  WARPGROUP.DEPBAR.LE gsb0, 0x0 ;  /* 0x00008000000079c5 */ /* 0x000fe40000010000 */
[----:B------:R-:W-:-:S06]  /*1d10*/  WARPGROUP.ARRIVE ;  /* 0x00000000000079c5 */ /* 0x000fcc0000000000 */
[----:B------:R-:W-:Y:S01]  /*1d20*/  HGMMA.64x16x16.F32 R48, gdesc[UR12], RZ, !UPT, gsb0 ;  /* 0x002000000c3079f0 */ /* 0x000fe2000c0008ff */
[----:B------:R-:W-:Y:S01]  /*1d30*/  UIADD3 UR14, UR54, 0x784, URZ ;  /* 0x00000784360e7890 */ /* 0x000fe2000fffe03f */
[----:B------:R-:W-:Y:S01]  /*1d40*/  UMOV UR12, UR45 ;  /* 0x0000002d000c7c82 */ /* 0x000fe20008000000 */
        /* <DEDUP_REMOVED lines=9> */
[----:B------:R-:W-:Y:S01]  /*1de0*/  UMOV UR44, UR4 ;  /* 0x00000004002c7c82 */ /* 0x000fe20008000000 */
[----:B------:R-:W-:Y:S01]  /*1df0*/  UMOV UR45, UR5 ;  /* 0x00000005002d7c82 */ /* 0x000fe20008000000 */
[----:B------:R-:W-:Y:S01]  /*1e00*/  UMOV UR48, UR4 ;  /* 0x0000000400307c82 */ /* 0x000fe20008000000 */
[----:B------:R-:W-:Y:S01]  /*1e10*/  UMOV UR49, UR5 ;  /* 0x0000000500317c82 */ /* 0x000fe20008000000 */
[----:B------:R-:W-:Y:S01]  /*1e20*/  UMOV UR52, UR4 ;  /* 0x0000000400347c82 */ /* 0x000fe20008000000 */
[----:B------:R-:W-:Y:S01]  /*1e30*/  UMOV UR53, UR5 ;  /* 0x0000000500357c82 */ /* 0x000fe20008000000 */
        /* <DEDUP_REMOVED lines=16> */
[----:B------:R-:W-:Y:S01]  /*1f40*/  HGMMA.64x16x16.F32 R136, gdesc[UR40], R136, gsb0 ;  /* 0x00200000288879f0 */ /* 0x000fe20008000888 */
[----:B------:R-:W-:Y:S01]  /*1f50*/  UIADD3 UR42, UR54, 0x182, URZ ;  /* 0x00000182362a7890 */ /* 0x000fe2000fffe03f */
[----:B------:R-:W-:Y:S01]  /*1f60*/  UMOV UR43, 0x40000040 ;  /* 0x40000040002b7882 */ /* 0x000fe20000000000 */
[----:B------:R-:W-:Y:S02]  /*1f70*/  WARPGROUP.DEPBAR.LE gsb0, 0x0 ;  /* 0x00008000000079c5 */ /* 0x000fe40000010000 */
[----:B------:R-:W-:-:S06]  /*1f80*/  WARPGROUP.ARRIVE ;  /* 0x00000000000079c5 */ /* 0x000fcc0000000000 */
[----:B------:R-:W-:Y:S01]  /*1f90*/  HGMMA.64x16x16.F32 R128, gdesc[UR20], R128, gsb0 ;  /* 0x00200000148079f0 */ /* 0x000fe20008000880 */
        /* <DEDUP_REMOVED lines=92> */
[----:B------:R-:W-:Y:S01]  /*2560*/  UMOV UR18, UR6 ;  /* 0x0000000600127c82 */ /* 0x000fe20008000000 */
[----:B------:R-:W-:Y:S01]  /*2570*/  UMOV UR19, 0x40000040 ;  /* 0x4000004000137882 */ /* 0x000fe20000000000 */
[----:B------:R-:W-:Y:S01]  /*2580*/  UIADD3 UR6, UR54, 0x86, URZ ;  /* 0x0000008636067890 */ /* 0x000fe2000fffe03f */
        /* <DEDUP_REMOVED lines=500> */
[----:B------:R-:W-:Y:S01]  /*44d0*/  UMOV UR10, UR14 ;  /* 0x0000000e000a7c82 */ /* 0x000fe20008000000 */
[----:B------:R-:W-:Y:S01]  /*44e0*/  UMOV UR14, UR18 ;  /* 0x00000012000e7c82 */ /* 0x000fe20008000000 */
[----:B------:R-:W-:Y:S02]  /*44f0*/  WARPGROUP.DEPBAR.LE gsb0, 0x0 ;  /* 0x00008000000079c5 */ /* 0x000fe40000010000 */
[----:B------:R-:W-:-:S06]  /*4500*/  WARPGROUP.ARRIVE ;  /* 0x00000000000079c5 */ /* 0x000fcc0000000000 */
[----:B------:R-:W-:Y:S01]  /*4510*/  HGMMA.64x16x16.F32 R128, gdesc[UR4], R128, gsb0 ;  /* 0x00200000048079f0 */ /* 0x000fe20008000880 */
[----:B------:R-:W-:Y:S01]  /*4520*/  UIADD3 UR6, UR54, 0x986, URZ ;  /* 0x0000098636067890 */ /* 0x000fe2000fffe03f */
[----:B------:R-:W-:-:S06]  /*4530*/  UMOV UR7, 0x40000040 ;  /* 0x4000004000077882 */ /* 0x000fcc0000000000 */
[----:B------:R-:W-:Y:S01]  /*4540*/  UMOV UR18, UR6 ;  /* 0x0000000600127c82 */ /* 0x000fe20008000000 */
[----:B------:R-:W-:Y:S01]  /*4550*/  UIADD3 UR6, UR54, 0xd86, URZ ;  /* 0x00000d8636067890 */ /* 0x000fe2000fffe03f */
[----:B------:R-:W-:Y:S02]  /*4560*/  WARPGROUP.DEPBAR.LE gsb0, 0x0 ;  /* 0x00008000000079c5 */ /* 0x000fe40000010000 */
[----:B------:R-:W-:-:S06]  /*4570*/  WARPGROUP.ARRIVE ;  /* 0x00000000000079c5 */ /* 0x000fcc0000000000 */
[----:B------:R-:W-:Y:S01]  /*4580*/  HGMMA.64x16x16.F32 R120, gdesc[UR8], R120, gsb0 ;  /* 0x00200000087879f0 */ /* 0x000fe20008000878 */
[----:B------:R-:W-:Y:S02]  /*4590*/  UIADD3 UR8, UR54, 0xe06, URZ ;  /* 0x00000e0636087890 */ /* 0x000fe4000fffe03f */
[----:B------:R-:W-:-:S03]  /*45a0*/  UIADD3 UR9, UR54, 0xe86, URZ ;  /* 0x00000e8636097890 */ /* 0x000fc6000fffe03f */
[----:B------:R-:W-:Y:S02]  /*45b0*/  UMOV UR54, UR6 ;  /* 0x0000000600367c82 */ /* 0x000fe40008000000 */
[----:B------:R-:W-:Y:S01]  /*45c0*/  UMOV UR6, UR8 ;  /* 0x0000000800067c82 */ /* 0x000fe20008000000 */
[----:B------:R-:W-:Y:S02]  /*45d0*/  WARPGROUP.DEPBAR.LE gsb0, 0x0 ;  /* 0x00008000000079c5 */ /* 0x000fe40000010000 */
[----:B------:R-:W-:-:S06]  /*45e0*/  WARPGROUP.ARRIVE ;  /* 0x00000000000079c5 */ /* 0x000fcc0000000000 */
[----:B------:R-:W-:Y:S03]  /*45f0*/  HGMMA.64x16x16.F32 R112, gdesc[UR12], R112, gsb0 ;  /* 0x002000000c7079f0 */ /* 0x000fe60008000870 */
        /* <DEDUP_REMOVED lines=29> */
[----:B------:R-:W-:Y:S01]  /*47d0*/  HGMMA.64x16x16.F32 R32, gdesc[UR4], R32, gsb0 ;  /* 0x00200000042079f0 */ /* 0x000fe20008000820 */
[----:B------:R-:W-:Y:S01]  /*47e0*/  UMOV UR6, UR9 ;  /* 0x0000000900067c82 */ /* 0x000fe20008000000 */
[----:B------:R-:W-:Y:S01]  /*47f0*/  UMOV UR7, 0x40000040 ;  /* 0x4000004000077882 */ /* 0x000fe20000000000 */
[----:B------:R-:W-:Y:S02]  /*4800*/  WARPGROUP.DEPBAR.LE gsb0, 0x0 ;  /* 0x00008000000079c5 */ /* 0x000fe40000010000 */
[----:B------:R-:W-:-:S06]  /*4810*/  WARPGROUP.ARRIVE ;  /* 0x00000000000079c5 */ /* 0x000fcc0000000000 */
[----:B------:R-:W-:Y:S03]  /*4820*/  HGMMA.64x16x16.F32 R24, gdesc[UR4], R24, gsb0 ;  /* 0x00200000041879f0 */ /* 0x000fe60008000818 */
[----:B------:R-:W-:Y:S02]  /*4830*/  WARPGROUP.DEPBAR.LE gsb0, 0x0 ;  /* 0x00008000000079c5 */ /* 0x000fe40000010000 */
[----:B------:R-:W-:Y:S05]  /*4840*/  @!P1 BRA `(.L_x_22) ;  /* 0x0000003000ac9947 */ /* 0x000fea0003800000 */
[----:B------:R-:W-:Y:S01]  /*4850*/  UIADD3 UR4, UR36, 0x1, URZ ;  /* 0x0000000124047890 */ /* 0x000fe2000fffe03f */
[----:B------:R-:W-:Y:S02]  /*4860*/  IMAD.MOV.U32 R3, RZ, RZ, R0 ;  /* 0x000000ffff037224 */ /* 0x000fe400078e0000 */
[----:B01----:R-:W-:Y:S01]  /*4870*/  IMAD.U32 R4, RZ, RZ, UR36 ;  /* 0x00000024ff047e24 */ /* 0x003fe2000f8e00ff */
[----:B------:R-:W-:-:S04]  /*4880*/  UISETP.NE.AND UP0, UPT, UR4, 0x2, UPT ;  /* 0x000000020400788c */ /* 0x000fc8000bf05270 */
[----:B------:R-:W-:Y:S02]  /*4890*/  USEL UR5, URZ, 0x1, UP0 ;  /* 0x000000013f057887 */ /* 0x000fe40008000000 */
[----:B------:R-:W-:Y:S02]  /*48a0*/  USEL UR4, UR4, URZ, UP0 ;  /* 0x0000003f04047287 */ /* 0x000fe40008000000 */
[----:B------:R-:W-:-:S06]  /*48b0*/  ULOP3.LUT UR5, UR38, UR5, URZ, 0x3c, !UPT ;  /* 0x0000000526057292 */ /* 0x000fcc000f8e3c3f */
[----:B------:R-:W-:-:S07]  /*48c0*/  IMAD.U32 R7, RZ, RZ, UR5 ;  /* 0x00000005ff077e24 */ /* 0x000fce000f8e00ff */
.L_x_29:
[----:B------:R-:W-:Y:S05]  /*48d0*/  @!P0 BRA `(.L_x_23) ;  /* 0x0000000000048947 */ /* 0x000fea0003800000 */
[----:B------:R-:W-:Y:S01]  /*48e0*/  BPT.TRAP 0x1 ;  /* 0x000000040000795c */ /* 0x000fe20000300000 */
.L_x_23:
[----:B------:R-:W-:Y:S01]  /*48f0*/  ULEA UR5, UR4, UR37, 0x3 ;  /* 0x0000002504057291 */ /* 0x000fe2000f8e183f */
[----:B------:R-:W-:-:S08]  /*4900*/  SHF.L.U32 R5, R7, 0x1f, RZ ;  /* 0x0000001f07057819 */ /* 0x000fd000000006ff */
[----:B------:R0:W1:Y:S01]  /*4910*/  SYNCS.PHASECHK.TRANS64.TRYWAIT P1, [UR5], R5 ;  /* 0x00000005ff0075a7 */ /* 0x0000620008020145 */
[----:B------:R-:W-:Y:S05]  /*4920*/  @!P0 BRA `(.L_x_24) ;  /* 0x0000000000048947 */ /* 0x000fea0003800000 */
[----:B------:R-:W-:Y:S01]  /*4930*/  BPT.TRAP 0x1 ;  /* 0x000000040000795c */ /* 0x000fe20000300000 */
.L_x_24:
[----:B-1----:R-:W-:Y:S05]  /*4940*/  @P1 BRA `(.L_x_25) ;  /* 0x0000000000081947 */ /* 0x002fea0003800000 */
[----:B------:R-:W1:Y:S02]  /*4950*/  SYNCS.PHASECHK.TRANS64.TRYWAIT P1, [UR5], R5 ;  /* 0x00000005ff0075a7 */ /* 0x000e640008020145 */
[----:B-1----:R-:W-:Y:S05]  /*4960*/  @!P1 BRA `(.L_x_26) ;  /* 0x000000cc00449947 */ /* 0x002fea0003800000 */
.L_x_25:
[----:B------:R-:W-:Y:S01]  /*4970*/  UIMAD UR6, UR4, 0xf00, UR56 ;  /* 0x00000f00040678a4 */ /* 0x000fe2000f8e0238 */
[----:B------:R-:W-:Y:S01]  /*4980*/  WARPGROUP.ARRIVE ;  /* 0x00000000000079c5 */ /* 0x000fe20000000000 */
[----:B------:R-:W-:Y:S01]  /*4990*/  ULEA UR8, UR4, UR57, 0xb ;  /* 0x0000003904087291 */ /* 0x000fe2000f8e583f */
[----:B------:R-:W-:Y:S01]  /*49a0*/  UMOV UR9, 0x40000040 ;  /* 0x4000004000097882 */ /* 0x000fe20000000000 */
[----:B------:R-:W-:Y:S01]  /*49b0*/  UMOV UR11, 0x40000040 ;  /* 0x40000040000b7882 */ /* 0x000fe20000000000 */
[----:B------:R-:W-:Y:S02]  /*49c0*/  UIADD3 UR14, UR6, 0x80, URZ ;  /* 0x00000080060e7890 */ /* 0x000fe4000fffe03f */
[----:B------:R-:W-:Y:S02]  /*49d0*/  UMOV UR10, UR6 ;  /* 0x00000006000a7c82 */ /* 0x000fe40008000000 */
[----:B------:R-:W-:Y:S01]  /*49e0*/  UMOV UR12, UR8 ;  /* 0x00000008000c7c82 */ /* 0x000fe20008000000 */
[----:B------:R-:W-:Y:S01]  /*49f0*/  UMOV UR13, UR9 ;  /* 0x00000009000d7c82 */ /* 0x000fe20008000000 */
[----:B------:R-:W-:Y:S01]  /*4a00*/  HGMMA.64x16x16.F32 R136, gdesc[UR8], R136, gsb0 ;  /* 0x00200000088879f0 */ /* 0x000fe20008000888 */
[----:B------:R-:W-:Y:S01]  /*4a10*/  UMOV UR15, 0x40000040 ;  /* 0x40000040000f7882 */ /* 0x000fe20000000000 */
[----:B------:R-:W-:-:S02]  /*4a20*/  UIADD3 UR5, UR6, 0x100, URZ ;  /* 0x0000010006057890 */ /* 0x000fc4000fffe03f */
[----:B------:R-:W-:Y:S02]  /*4a30*/  UIADD3 UR7, UR6, 0x180, URZ ;  /* 0x0000018006077890 */ /* 0x000fe4000fffe03f */
[----:B------:R-:W-:Y:S02]  /*4a40*/  UIADD3 UR22, UR6, 0x200, URZ ;  /* 0x0000020006167890 */ /* 0x000fe4000fffe03f */
[----:B------:R-:W-:Y:S02]  /*4a50*/  UIADD3 UR23, UR6, 0x280, URZ ;  /* 0x0000028006177890 */ /* 0x000fe4000fffe03f */
[----:B------:R-:W-:Y:S02]  /*4a60*/  UIADD3 UR24, UR6, 0x300, URZ ;  /* 0x0000030006187890 */ /* 0x000fe4000fffe03f */
[----:B------:R-:W-:Y:S02]  /*4a70*/  UIADD3 UR25, UR6, 0x380, URZ ;  /* 0x0000038006197890 */ /* 0x000fe4000fffe03f */
        /* <DEDUP_REMOVED lines=8> */
[----:B------:R-:W-:Y:S01]  /*4b00*/  UIADD3 UR26, UR6, 0x502, URZ ;  /* 0x00000502061a7890 */ /* 0x000fe2000fffe03f */
[----:B------:R-:W-:Y:S01]  /*4b10*/  UMOV UR27, 0x40000040 ;  /* 0x40000040001b7882 */ /* 0x000fe20000000000 */
[----:B------:R-:W-:Y:S02]  /*4b20*/  UIADD3 UR28, UR6, 0x602, URZ ;  /* 0x00000602061c7890 */ /* 0x000fe4000fffe03f */
[----:B------:R-:W-:Y:S01]  /*4b30*/  UIADD3 UR30, UR6, 0x702, URZ ;  /* 0x00000702061e7890 */ /* 0x000fe2000fffe03f */
[----:B------:R-:W-:Y:S01]  /*4b40*/  UMOV UR31, 0x40000040 ;  /* 0x40000040001f7882 */ /* 0x000fe20000000000 */
[----:B------:R-:W-:Y:S02]  /*4b50*/  WARPGROUP.DEPBAR.LE gsb0, 0x0 ;  /* 0x00008000000079c5 */ /* 0x000fe40000010000 */
[----:B------:R-:W-:-:S06]  /*4b60*/  WARPGROUP.ARRIVE ;  /* 0x00000000000079c5 */ /* 0x000fcc0000000000 */
[----:B------:R-:W-:Y:S01]  /*4b70*/  HGMMA.64x16x16.F32 R128, gdesc[UR12], R128, gsb0 ;  /* 0x002000000c8079f0 */ /* 0x000fe20008000880 */
[----:B------:R-:W-:Y:S01]  /*4b80*/  UMOV UR12, UR8 ;  /* 0x00000008000c7c82 */ /* 0x000fe20008000000 */
[----:B------:R-:W-:Y:S01]  /*4b90*/  UMOV UR13, UR9 ;  /* 0x00000009000d7c82 */ /* 0x000fe20008000000 */
[----:B------:R-:W-:Y:S01]  /*4ba0*/  UMOV UR14, UR5 ;  /* 0x00000005000e7c82 */ /* 0x000fe20008000000 */
[----:B------:R-:W-:Y:S01]  /*4bb0*/  UMOV UR15, 0x40000040 ;  /* 0x40000040000f7882 */ /* 0x000fe20000000000 */
[----:B------:R-:W-:Y:S01]  /*4bc0*/  UIADD3 UR5, UR8, 0x2, URZ ;  /* 0x0000000208057890 */ /* 0x000fe2000fffe03f */
        /* <DEDUP_REMOVED lines=93> */
[----:B------:R-:W-:Y:S02]  /*51a0*/  UIADD3 UR7, UR6, 0x402, URZ ;  /* 0x0000040206077890 */ /* 0x000fe4000fffe03f */
[----:B------:R-:W-:Y:S01]  /*51b0*/  UIADD3 UR9, UR6, 0x4, URZ ;  /* 0x0000000406097890 */ /* 0x000fe2000fffe03f */
[----:B------:R-:W-:Y:S02]  /*51c0*/  WARPGROUP.DEPBAR.LE gsb0, 0x0 ;  /* 0x00008000000079c5 */ /* 0x000fe40000010000 */
[----:B------:R-:W-:-:S06]  /*51d0*/  WARPGROUP.ARRIVE ;  /* 0x00000000000079c5 */ /* 0x000fcc0000000000 */
[----:B------:R-:W-:Y:S01]  /*51e0*/  HGMMA.64x16x16.F32 R24, gdesc[UR12], R24, gsb0 ;  /* 0x002000000c1879f0 */ /* 0x000fe20008000818 */
[----:B------:R-:W-:Y:S01]  /*51f0*/  UMOV UR12, UR5 ;  /* 0x00000005000c7c82 */ /* 0x000fe20008000000 */
[----:B------:R-:W-:Y:S01]  /*5200*/  UMOV UR13, 0x40000040 ;  /* 0x40000040000d7882 */ /* 0x000fe20000000000 */
[----:B------:R-:W-:Y:S01]  /*5210*/  UMOV UR14, UR10 ;  /* 0x0000000a000e7c82 */ /* 0x000fe20008000000 */
[----:B------:R-:W-:Y:S01]  /*5220*/  UMOV UR15, 0x40000040 ;  /* 0x40000040000f7882 */ /* 0x000fe20000000000 */
[----:B------:R-:W-:Y:S01]  /*5230*/  UMOV UR21, UR13 ;  /* 0x0000000d00157c82 */ /* 0x000fe20008000000 */
[----:B------:R-:W-:Y:S01]  /*5240*/  UIADD3 UR10, UR6, 0x482, URZ ;  /* 0x00000482060a7890 */ /* 0x000fe2000fffe03f */
[----:B------:R-:W-:Y:S01]  /*5250*/  UMOV UR25, UR13 ;  /* 0x0000000d00197c82 */ /* 0x000fe20008000000 */
[----:B------:R-:W-:Y:S01]  /*5260*/  UMOV UR29, UR13 ;  /* 0x0000000d001d7c82 */ /* 0x000fe20008000000 */
[----:B------:R-:W-:Y:S01]  /*5270*/  UIADD3 UR5, UR8, 0x4, URZ ;  /* 0x0000000408057890 */ /* 0x000fe2000fffe03f */
[----:B------:R-:W-:-:S02]  /*5280*/  WARPGROUP.DEPBAR.LE gsb0, 0x0 ;  /* 0x00008000000079c5 */ /* 0x000fc40000010000 */
        /* <DEDUP_REMOVED lines=16> */
[----:B------:R-:W-:Y:S01]  /*5390*/  UMOV UR17, UR13 ;  /* 0x0000000d00117c82 */ /* 0x000fe20008000000 */
        /* <DEDUP_REMOVED lines=21> */
[----:B------:R-:W-:Y:S02]  /*54f0*/  UIADD3 UR20, UR6, 0x204, URZ ;  /* 0x0000020406147890 */ /* 0x000fe4000fffe03f */
        /* <DEDUP_REMOVED lines=34> */
[----:B------:R-:W-:Y:S01]  /*5720*/  UMOV UR15, 0x40000040 ;  /* 0x40000040000f7882 */ /* 0x000fe20000000000 */
[----:B------:R-:W-:Y:S02]  /*5730*/  UIADD3 UR5, UR6, 0x404, URZ ;  /* 0x0000040406057890 */ /* 0x000fe4000fffe03f */
[----:B------:R-:W-:Y:S01]  /*5740*/  UIADD3 UR9, UR6, 0x504, URZ ;  /* 0x0000050406097890 */ /* 0x000fe2000fffe03f */
[----:B------:R-:W-:Y:S02]  /*5750*/  WARPGROUP.DEPBAR.LE gsb0, 0x0 ;  /* 0x00008000000079c5 */ /* 0x000fe40000010000 */
[----:B------:R-:W-:-:S06]  /*5760*/  WARPGROUP.ARRIVE ;  /* 0x00000000000079c5 */ /* 0x000fcc0000000000 */
[----:B------:R-:W-:Y:S01]  /*5770*/  HGMMA.64x16x16.F32 R32, gdesc[UR16], R32, gsb0 ;  /* 0x00200000102079f0 */ /* 0x000fe20008000820 */
[----:B------:R-:W-:Y:S02]  /*5780*/  UIADD3 UR16, UR6, 0x304, URZ ;  /* 0x0000030406107890 */ /* 0x000fe4000fffe03f */
[----:B------:R-:W-:Y:S02]  /*5790*/  UIADD3 UR17, UR6, 0x384, URZ ;  /* 0x0000038406117890 */ /* 0x000fe4000fffe03f */
[----:B------:R-:W-:Y:S01]  /*57a0*/  UIADD3 UR18, UR6, 0x684, URZ ;  /* 0x0000068406127890 */ /* 0x000fe2000fffe03f */
        /* <DEDUP_REMOVED lines=454> */
[----:B------:R-:W-:Y:S01]  /*7410*/  UMOV UR9, 0x40000040 ;  /* 0x4000004000097882 */ /* 0x000fe20000000000 */
[----:B------:R-:W-:Y:S02]  /*7420*/  WARPGROUP.DEPBAR.LE gsb0, 0x0 ;  /* 0x00008000000079c5 */ /* 0x000fe40000010000 */
[----:B------:R-:W-:-:S06]  /*7430*/  WARPGROUP.ARRIVE ;  /* 0x00000000000079c5 */ /* 0x000fcc0000000000 */
[----:B------:R-:W-:Y:S01]  /*7440*/  HGMMA.64x16x16.F32 R24, gdesc[UR12], R24, gsb0 ;  /* 0x002000000c1879f0 */ /* 0x000fe20008000818 */
[----:B------:R-:W-:Y:S02]  /*7450*/  UIADD3 UR12, UR6, 0x906, URZ ;  /* 0x00000906060c7890 */ /* 0x000fe4000fffe03f */
        /* <DEDUP_REMOVED lines=86> */
[----:B------:R-:W-:Y:S01]  /*79c0*/  BPT.TRAP 0x1 ;  /* 0x000000040000795c */ /* 0x000fe20000300000 */
.L_x_27:
[----:B------:R-:W-:-:S13]  /*79d0*/  ISETP.NE.AND P1, PT, R23, RZ, PT ;  /* 0x000000ff1700720c */ /* 0x000fda0003f25270 */
[----:B01----:R-:W-:-:S05]  /*79e0*/  @P1 LEA R5, R4, UR37, 0x3 ;  /* 0x0000002504051c11 */ /* 0x003fca000f8e18ff */
[----:B------:R-:W-:-:S05]  /*79f0*/  @P1 VIADD R5, R5, 0x10 ;  /* 0x0000001005051836 */ /* 0x000fca0000000000 */
[----:B------:R-:W-:-:S04]  /*7a00*/  @P1 PRMT R5, R22, 0x654, R5 ;  /* 0x0000065416051816 */ /* 0x000fc80000000005 */
[----:B------:R0:W-:Y:S01]  /*7a10*/  @P1 SYNCS.ARRIVE.TRANS64.RED.A1T0 RZ, [R5+URZ], RZ ;  /* 0x000000ff05ff19a7 */ /* 0x0001e2000810043f */
[----:B------:R-:W-:-:S13]  /*7a20*/  ISETP.GT.U32.AND P1, PT, R19, 0x1, PT ;  /* 0x000000011300780c */ /* 0x000fda0003f24070 */
[----:B0-----:R-:W-:Y:S05]  /*7a30*/  @P1 BRA `(.L_x_28) ;  /* 0x0000000000041947 */ /* 0x001fea0003800000 */
[----:B------:R-:W-:Y:S01]  /*7a40*/  BPT.TRAP 0x1 ;  /* 0x000000040000795c */ /* 0x000fe20000300000 */
.L_x_28:
[----:B------:R-:W-:Y:S01]  /*7a50*/  UIADD3 UR4, UR4, 0x1, URZ ;  /* 0x0000000104047890 */ /* 0x000fe2000fffe03f */
[C---:B------:R-:W-:Y:S01]  /*7a60*/  ISETP.GT.AND P2, PT, R3.reuse, 0x1, PT ;  /* 0x000000010300780c */ /* 0x040fe20003f44270 */
[----:B------:R-:W-:Y:S02]  /*7a70*/  VIADD R4, R4, 0x1 ;  /* 0x0000000104047836 */ /* 0x000fe40000000000 */
[----:B------:R-:W-:Y:S01]  /*7a80*/  UISETP.NE.AND UP0, UPT, UR4, 0x2, UPT ;  /* 0x000000020400788c */ /* 0x000fe2000bf05270 */
[----:B------:R-:W-:Y:S02]  /*7a90*/  VIADD R3, R3, 0xffffffff ;  /* 0xffffffff03037836 */ /* 0x000fe40000000000 */
[C---:B------:R-:W-:Y:S01]  /*7aa0*/  ISETP.NE.AND P1, PT, R4.reuse, 0x2, PT ;  /* 0x000000020400780c */ /* 0x040fe20003f25270 */
[----:B------:R-:W-:Y:S02]  /*7ab0*/  USEL UR5, URZ, 0x1, UP0 ;  /* 0x000000013f057887 */ /* 0x000fe40008000000 */
[----:B------:R-:W-:Y:S01]  /*7ac0*/  USEL UR4, UR4, URZ, UP0 ;  /* 0x0000003f04047287 */ /* 0x000fe20008000000 */
[----:B------:R-:W-:-:S03]  /*7ad0*/  SEL R4, R4, RZ, P1 ;  /* 0x000000ff04047207 */ /* 0x000fc60000800000 */
[----:B------:R-:W-:Y:S01]  /*7ae0*/  LOP3.LUT R7, R7, UR5, RZ, 0x3c, !PT ;  /* 0x0000000507077c12 */ /* 0x000fe2000f8e3cff */
[----:B------:R-:W-:Y:S07]  /*7af0*/  @P2 BRA `(.L_x_29) ;  /* 0xffffffcc00742947 */ /* 0x000fee000383ffff */
.L_x_22:
[----:B------:R-:W2:Y:S02]  /*7b00*/  LDC R3, c[0x0][0x28c] ;  /* 0x0000a300ff037b82 */ /* 0x000ea40000000800 */
[----:B--2---:R-:W-:-:S13]  /*7b10*/  ISETP.GE.AND P1, PT, R3, 0x1, PT ;  /* 0x000000010300780c */ /* 0x004fda0003f26270 */
[----:B------:R-:W-:Y:S05]  /*7b20*/  @!P1 BRA `(.L_x_30) ;  /* 0x0000000000349947 */ /* 0x000fea0003800000 */
[----:B------:R-:W-:Y:S05]  /*7b30*/  @!P0 BRA `(.L_x_31) ;  /* 0x0000000000048947 */ /* 0x000fea0003800000 */
[----:B------:R-:W-:Y:S01]  /*7b40*/  BPT.TRAP 0x1 ;  /* 0x000000040000795c */ /* 0x000fe20000300000 */
.L_x_31:
[----:B------:R-:W-:Y:S01]  /*7b50*/  ISETP.NE.AND P0, PT, R23, RZ, PT ;  /* 0x000000ff1700720c */ /* 0x000fe20003f05270 */
[----:B------:R-:W-:-:S12]  /*7b60*/  IMAD.U32 R3, RZ, RZ, UR37 ;  /* 0x00000025ff037e24 */ /* 0x000fd8000f8e00ff */
[----:B------:R-:W-:-:S04]  /*7b70*/  @P0 VIADD R0, R0, UR36 ;  /* 0x0000002400000c36 */ /* 0x000fc80008000000 */
[----:B------:R-:W-:-:S05]  /*7b80*/  @P0 IMAD.SHL.U32 R0, R0, 0x8, RZ ;  /* 0x0000000800000824 */ /* 0x000fca00078e00ff */
[----:B------:R-:W-:-:S04]  /*7b90*/  @P0 LOP3.LUT R0, R0, 0x8, RZ, 0xc0, !PT ;  /* 0x0000000800000812 */ /* 0x000fc800078ec0ff */
[----:B------:R-:W-:-:S04]  /*7ba0*/  @P0 IADD3 R3, R3, 0x10, R0 ;  /* 0x0000001003030810 */ /* 0x000fc80007ffe000 */
[----:B------:R-:W-:-:S04]  /*7bb0*/  @P0 PRMT R3, R22, 0x654, R3 ;  /* 0x0000065416030816 */ /* 0x000fc80000000003 */
[----:B------:R2:W-:Y:S01]  /*7bc0*/  @P0 SYNCS.ARRIVE.TRANS64.RED.A1T0 RZ, [R3+URZ], RZ ;  /* 0x000000ff03ff09a7 */ /* 0x0005e2000810043f */
[----:B------:R-:W-:-:S13]  /*7bd0*/  ISETP.GT.U32.AND P0, PT, R19, 0x1, PT ;  /* 0x000000011300780c */ /* 0x000fda0003f04070 */
[----:B--2---:R-:W-:Y:S05]  /*7be0*/  @P0 BRA `(.L_x_30) ;  /* 0x0000000000040947 */ /* 0x004fea0003800000 */
[----:B------:R-:W-:Y:S01]  /*7bf0*/  BPT.TRAP 0x1 ;  /* 0x000000040000795c */ /* 0x000fe20000300000 */
.L_x_30:
[----:B------:R-:W2:Y:S01]  /*7c00*/  LDC R7, c[0x0][0x288] ;  /* 0x0000a200ff077b82 */ /* 0x000ea20000000800 */
[--C-:B------:R-:W-:Y:S01]  /*7c10*/  SHF.R.U32.HI R0, RZ, 0x7, R18.reuse ;  /* 0x00000007ff007819 */ /* 0x100fe20000011612 */
[----:B------:R-:W-:Y:S01]  /*7c20*/  UIADD3 UR36, UR39, UR36, URZ ;  /* 0x0000002427247290 */ /* 0x000fe2000fffe03f */
[----:B01----:R-:W-:Y:S01]  /*7c30*/  LOP3.LUT R4, R18, 0x60, RZ, 0xc0, !PT ;  /* 0x0000006012047812 */ /* 0x003fe200078ec0ff */
[----:B------:R-:W-:Y:S01]  /*7c40*/  IMAD R9, R149, 0xf0, RZ ;  /* 0x000000f095097824 */ /* 0x000fe200078e02ff */
[----:B------:R-:W-:Y:S01]  /*7c50*/  LOP3.LUT R0, R0, 0x1, RZ, 0xc0, !PT ;  /* 0x0000000100007812 */ /* 0x000fe200078ec0ff */
[----:B------:R-:W-:Y:S01]  /*7c60*/  USHF.R.U32.HI UR4, URZ, 0x1, UR36 ;  /* 0x000000013f047899 */ /* 0x000fe20008011624 */
[----:B------:R-:W-:Y:S01]  /*7c70*/  SHF.R.U32.HI R3, RZ, 0x2, R18 ;  /* 0x00000002ff037819 */ /* 0x000fe20000011612 */
[----:B------:R-:W-:Y:S01]  /*7c80*/  IMAD.SHL.U32 R11, R148, 0x80, RZ ;  /* 0x00000080940b7824 */ /* 0x000fe200078e00ff */
[----:B------:R-:W-:Y:S01]  /*7c90*/  SHF.R.U32.HI R6, RZ, 0x1, R4 ;  /* 0x00000001ff067819 */ /* 0x000fe20000011604 */
[----:B------:R-:W-:Y:S01]  /*7ca0*/  IMAD.SHL.U32 R4, R0, 0x40, RZ ;  /* 0x0000004000047824 */ /* 0x000fe200078e00ff */
[----:B------:R-:W-:Y:S01]  /*7cb0*/  LOP3.LUT R3, R3, 0x7, RZ, 0xc0, !PT ;  /* 0x0000000703037812 */ /* 0x000fe200078ec0ff */
[----:B------:R-:W-:Y:S01]  /*7cc0*/  ULOP3.LUT UR4, UR4, 0x1, URZ, 0xc0, !UPT ;  /* 0x0000000104047892 */ /* 0x000fe2000f8ec03f */
[----:B------:R-:W-:Y:S01]  /*7cd0*/  IMAD.SHL.U32 R12, R18, 0x2, RZ ;  /* 0x00000002120c7824 */ /* 0x000fe200078e00ff */
[----:B------:R-:W-:Y:S01]  /*7ce0*/  ULDC UR8, c[0x0][0x284] ;  /* 0x0000a10000087ab9 */ /* 0x000fe20000000800 */
[--C-:B------:R-:W-:Y:S01]  /*7cf0*/  IADD3 R5, RZ, -R6, -R3.reuse ;  /* 0x80000006ff057210 */ /* 0x100fe20007ffe803 */
[----:B------:R-:W-:Y:S01]  /*7d00*/  UISETP.GT.U32.AND UP1, UPT, UR36, 0x1, UPT ;  /* 0x000000012400788c */ /* 0x000fe2000bf24070 */
[----:B------:R-:W-:Y:S01]  /*7d10*/  LOP3.LUT R3, R4, 0x40, R3, 0xe2, !PT ;  /* 0x0000004004037812 */ /* 0x000fe200078ee203 */
[----:B------:R-:W-:Y:S01]  /*7d20*/  UISETP.NE.U32.AND UP0, UPT, UR4, 0x1, UPT ;  /* 0x000000010400788c */ /* 0x000fe2000bf05070 */
[----:B------:R-:W-:Y:S01]  /*7d30*/  LOP3.LUT R4, R18, 0x3, RZ, 0xc0, !PT ;  /* 0x0000000312047812 */ /* 0x000fe200078ec0ff */
[----:B------:R-:W-:Y:S01]  /*7d40*/  ULDC.64 UR6, c[0x0][0x5d0] ;  /* 0x0001740000067ab9 */ /* 0x000fe20000000a00 */
[----:B------:R-:W-:Y:S01]  /*7d50*/  SHF.R.S32.HI R151, RZ, 0x1f, R147 ;  /* 0x0000001fff977819 */ /* 0x000fe20000011493 */
[----:B------:R-:W-:Y:S01]  /*7d60*/  UISETP.LT.U32.AND UP1, UPT, UR39, 0x2, UP1 ;  /* 0x000000022700788c */ /* 0x000fe20008f21070 */
[C---:B------:R-:W-:Y:S01]  /*7d70*/  LOP3.LUT R12, R9.reuse, 0x6, R12, 0xf8, !PT ;  /* 0x00000006090c7812 */ /* 0x040fe200078ef80c */
[----:B------:R-:W-:Y:S01]  /*7d80*/  UISETP.GT.U32.AND UP0, UPT, UR39, 0x1, !UP0 ;  /* 0x000000012700788c */ /* 0x000fe2000c704070 */
[----:B--2---:R-:W-:Y:S01]  /*7d90*/  ISETP.GE.AND P0, PT, R9, R7, PT ;  /* 0x000000070900720c */ /* 0x004fe20003f06270 */
[----:B------:R-:W-:Y:S01]  /*7da0*/  IMAD R8, R4, -0x2, R7 ;  /* 0xfffffffe04087824 */ /* 0x000fe200078e0207 */
[----:B------:R-:W-:Y:S01]  /*7db0*/  SHF.R.S32.HI R13, RZ, 0x1f, R12 ;  /* 0x0000001fff0d7819 */ /* 0x000fe2000001140c */
[----:B------:R-:W-:Y:S01]  /*7dc0*/  IMAD R4, R151, UR6, RZ ;  /* 0x0000000697047c24 */ /* 0x000fe2000f8e02ff */
[----:B------:R-:W-:Y:S01]  /*7dd0*/  ISETP.GE.OR P0, PT, R11, UR8, P0 ;  /* 0x000000080b007c0c */ /* 0x000fe20008706670 */
[----:B------:R-:W-:Y:S01]  /*7de0*/  IMAD.WIDE R148, R148, 0x80, RZ ;  /* 0x0000008094947825 */ /* 0x000fe200078e02ff */
[----:B------:R-:W-:-:S02]  /*7df0*/  USEL UR5, URZ, 0x1, !UP1 ;  /* 0x000000013f057887 */ /* 0x000fc4000c800000 */
[----:B------:R-:W-:Y:S01]  /*7e00*/  USEL UR4, URZ, 0x1, !UP0 ;  /* 0x000000013f047887 */ /* 0x000fe2000c000000 */
[----:B------:R-:W-:Y:S01]  /*7e10*/  IMAD R0, R0, -0x40, R5 ;  /* 0xffffffc000007824 */ /* 0x000fe200078e0205 */
[----:B------:R-:W-:Y:S01]  /*7e20*/  LOP3.LUT R163, R148, R3, R6, 0xfe, !PT ;  /* 0x0000000394a37212 */ /* 0x000fe200078efe06 */
[C---:B------:R-:W-:Y:S01]  /*7e30*/  IMAD R7, R147.reuse, UR7, R4 ;  /* 0x0000000793077c24 */ /* 0x040fe2000f8e0204 */
[----:B------:R-:W-:Y:S01]  /*7e40*/  ULOP3.LUT UR36, UR36, 0x1, URZ, 0xc0, !UPT ;  /* 0x0000000124247892 */ /* 0x000fe2000f8ec03f */
[----:B------:R-:W-:Y:S01]  /*7e50*/  IMAD.WIDE.U32 R4, R147, UR6, R12 ;  /* 0x0000000693047c25 */ /* 0x000fe2000f8e000c */
[----:B------:R-:W-:Y:S01]  /*7e60*/  ULOP3.LUT UR38, UR4, UR38, UR5, 0x96, !UPT ;  /* 0x0000002604267292 */ /* 0x000fe2000f8e9605 */
[----:B------:R-:W-:Y:S02]  /*7e70*/  IADD3 R3, -R11, UR8, R0 ;  /* 0x000000080b037c10 */ /* 0x000fe4000fffe100 */
[----:B------:R-:W-:Y:S02]  /*7e80*/  IMAD.IADD R7, R5, 0x1, R7 ;  /* 0x0000000105077824 */ /* 0x000fe400078e0207 */
[----:B------:R-:W-:-:S02]  /*7e90*/  IMAD.IADD R8, R8, 0x1, -R9 ;  /* 0x0000000108087824 */ /* 0x000fc400078e0a09 */
[----:B------:R-:W-:Y:S02]  /*7ea0*/  IMAD.MOV.U32 R0, RZ, RZ, -0x1 ;  /* 0xffffffffff007424 */ /* 0x000fe400078e00ff */
[----:B------:R-:W-:Y:S01]  /*7eb0*/  IMAD.MOV.U32 R6, RZ, RZ, R4 ;  /* 0x000000ffff067224 */ /* 0x000fe200078e0004 */
[----:B------:R-:W-:Y:S06]  /*7ec0*/  @P0 BRA `(.L_x_32) ;  /* 0x0000007800dc0947 */ /* 0x000fec0003800000 */
[----:B------:R-:W0:Y:S01]  /*7ed0*/  LDC.64 R4, c[0x0][0x5c8] ;  /* 0x00017200ff047b82 */ /* 0x000e220000000a00 */
[----:B-----5:R-:W-:Y:S01]  /*7ee0*/  FSETP.NEU.AND P0, PT, R145, RZ, PT ;  /* 0x000000ff9100720b */ /* 0x020fe20003f0d000 */
[----:B------:R-:W-:Y:S01]  /*7ef0*/  BSSY B0, `(.L_x_32) ;  /* 0x00007b4000007945 */ /* 0x000fe20003800000 */
[----:B------:R-:W-:-:S04]  /*7f00*/  ISETP.GT.AND P1, PT, R8, RZ, PT ;  /* 0x000000ff0800720c */ /* 0x000fc80003f24270 */
[----:B------:R-:W-:Y:S01]  /*7f10*/  ISETP.GT.AND P2, PT, R3, RZ, P1 ;  /* 0x000000ff0300720c */ /* 0x000fe20000f44270 */
[-C--:B0-----:R-:W-:Y:S02]  /*7f20*/  IMAD R10, R149, R4.reuse, RZ ;  /* 0x00000004950a7224 */ /* 0x081fe400078e02ff */
[----:B------:R-:W-:-:S04]  /*7f30*/  IMAD.WIDE.U32 R6, R163, R4, R6 ;  /* 0x00000004a3067225 */ /* 0x000fc800078e0006 */
[----:B------:R-:W-:-:S04]  /*7f40*/  IMAD R9, R163, R5, R10 ;  /* 0x00000005a3097224 */ /* 0x000fc800078e020a */
[----:B------:R-:W-:Y:S01]  /*7f50*/  IMAD.IADD R9, R7, 0x1, R9 ;  /* 0x0000000107097824 */ /* 0x000fe200078e0209 */
[----:B------:R-:W-:Y:S06]  /*7f60*/  @!P0 BRA `(.L_x_33) ;  /* 0x0000005000588947 */ /* 0x000fec0003800000 */
[----:B------:R-:W0:Y:S01]  /*7f70*/  LDC.64 R20, c[0x0][0x5b8] ;  /* 0x00016e00ff147b82 */ /* 0x000e220000000a00 */
[----:B------:R-:W-:-:S07]  /*7f80*/  ULDC.64 UR4, c[0x0][0x5c0] ;  /* 0x0001700000047ab9 */ /* 0x000fce0000000a00 */
[----:B------:R-:W1:Y:S08]  /*7f90*/  LDC.64 R160, c[0x0][0x5b0] ;  /* 0x00016c00ffa07b82 */ /* 0x000e700000000a00 */
[----:B------:R-:W2:Y:S01]  /*7fa0*/  LDC.64 R14, c[0x0][0x5a8] ;  /* 0x00016a00ff0e7b82 */ /* 0x000ea20000000a00 */
[-C--:B0-----:R-:W-:Y:S02]  /*7fb0*/  IMAD R10, R151, R20.reuse, RZ ;  /* 0x00000014970a7224 */ /* 0x081fe400078e02ff */
[----:B------:R-:W-:-:S04]  /*7fc0*/  IMAD.WIDE.U32 R154, R147, R20, R12 ;  /* 0x00000014939a7225 */ /* 0x000fc800078e000c */
[----:B------:R-:W-:Y:S02]  /*7fd0*/  IMAD R157, R147, R21, R10 ;  /* 0x00000015939d7224 */ /* 0x000fe400078e020a */
[----:B-1----:R-:W-:Y:S02]  /*7fe0*/  IMAD R148, R149, R160, RZ ;  /* 0x000000a095947224 */ /* 0x002fe400078e02ff */
[----:B------:R-:W-:Y:S02]  /*7ff0*/  IMAD.IADD R149, R155, 0x1, R157 ;  /* 0x000000019b957824 */ /* 0x000fe400078e029d */
[----:B------:R-:W-:Y:S02]  /*8000*/  IMAD R159, R163, R161, R148 ;  /* 0x000000a1a39f7224 */ /* 0x000fe400078e0294 */
[----:B------:R-:W-:-:S04]  /*8010*/  IMAD.MOV.U32 R148, RZ, RZ, R154 ;  /* 0x000000ffff947224 */ /* 0x000fc800078e009a */
[----:B------:R-:W-:-:S04]  /*8020*/  IMAD.WIDE.U32 R10, R163, R160, R148 ;  /* 0x000000a0a30a7225 */ /* 0x000fc800078e0094 */
[----:B------:R-:W-:Y:S01]  /*8030*/  IMAD.IADD R7, R11, 0x1, R159 ;  /* 0x000000010b077824 */ /* 0x000fe200078e029f */
[----:B--2---:R-:W-:-:S04]  /*8040*/  LEA R150, P0, R10, R14, 0x1 ;  /* 0x0000000e0a967211 */ /* 0x004fc800078008ff */
[----:B------:R-:W-:-:S05]  /*8050*/  LEA.HI.X R151, R10, R15, R7, 0x1, P0 ;  /* 0x0000000f0a977211 */ /* 0x000fca00000f0c07 */
[----:B------:R0:W2:Y:S01]  /*8060*/  @P2 LDG.E.LTC128B.U16 R21, desc[UR58][R150.64] ;  /* 0x0000003a96152981 */ /* 0x0000a2000c1e1520 */
[----:B------:R-:W-:Y:S01]  /*8070*/  IMAD.WIDE.U32 R152, R163, R160, R12 ;  /* 0x000000a0a3987225 */ /* 0x000fe200078e000c */
[----:B------:R-:W-:Y:S03]  /*8080*/  BSSY B1, `(.L_x_34) ;  /* 0x0000013000017945 */ /* 0x000fe60003800000 */
[----:B------:R-:W-:Y:S02]  /*8090*/  IMAD.IADD R153, R159, 0x1, R153 ;  /* 0x000000019f997824 */ /* 0x000fe400078e0299 */
[----:B------:R-:W-:Y:S01]  /*80a0*/  IMAD.WIDE.U32 R152, R147, R20, R152 ;  /* 0x0000001493987225 */ /* 0x000fe200078e0098 */
[----:B0-----:R-:W-:-:S03]  /*80b0*/  SHF.L.U64.HI R151, R160, 0x3, R161 ;  /* 0x00000003a0977819 */ /* 0x001fc600000102a1 */
[----:B------:R-:W-:Y:S02]  /*80c0*/  IMAD.SHL.U32 R150, R160, 0x8, RZ ;  /* 0x00000008a0967824 */ /* 0x000fe400078e00ff */
[----:B--2---:R-:W-:-:S05]  /*80d0*/  HADD2.F32 R10, -RZ, R21.H0_H0 ;  /* 0x20000015ff0a7230 */ /* 0x004fca0000004100 */
[----:B------:R-:W-:Y:S01]  /*80e0*/  FMUL R7, R10, R145 ;  /* 0x000000910a077220 */ /* 0x000fe20000400000 */
[----:B------:R-:W-:-:S03]  /*80f0*/  LEA R10, P0, R6, UR4, 0x1 ;  /* 0x00000004060a7c11 */ /* 0x000fc6000f8008ff */
[----:B------:R-:W-:Y:S01]  /*8100*/  FFMA R7, R136, R144, R7 ;  /* 0x0000009088077223 */ /* 0x000fe20000000007 */
[----:B------:R-:W-:Y:S02]  /*8110*/  LEA.HI.X R11, R6, UR5, R9, 0x1, P0 ;  /* 0x00000005060b7c11 */ /* 0x000fe400080f0c09 */
[----:B------:R-:W-:Y:S02]  /*8120*/  ISETP.GT.AND P0, PT, R8, 0x1, PT ;  /* 0x000000010800780c */ /* 0x000fe40003f04270 */
[----:B------:R-:W-:Y:S01]  /*8130*/  F2FP.F16.F32.PACK_AB R9, RZ, R7 ;  /* 0x00000007ff09723e */ /* 0x000fe200000000ff */
[----:B------:R-:W-:Y:S01]  /*8140*/  IMAD.IADD R7, R157, 0x1, R153 ;  /* 0x000000019d077824 */ /* 0x000fe200078e0299 */
[----:B------:R-:W-:Y:S02]  /*8150*/  ISETP.GT.AND P3, PT, R3, RZ, P0 ;  /* 0x000000ff0300720c */ /* 0x000fe40000764270 */
[C---:B------:R-:W-:Y:S01]  /*8160*/  LEA R6, P4, R152.reuse, R14, 0x1 ;  /* 0x0000000e98067211 */ /* 0x040fe200078808ff */
[----:B------:R0:W-:Y:S03]  /*8170*/  @P2 STG.E.U16 desc[UR58][R10.64], R9 ;  /* 0x000000090a002986 */ /* 0x0001e6000c10153a */
[----:B------:R-:W-:-:S07]  /*8180*/  LEA.HI.X R7, R152, R15, R7, 0x1, P4 ;  /* 0x0000000f98077211 */ /* 0x000fce00020f0c07 */
[----:B------:R-:W-:Y:S05]  /*8190*/  @!P3 BRA `(.L_x_35) ;  /* 0x000000000004b947 */ /* 0x000fea0003800000 */
[----:B------:R1:W5:Y:S02]  /*81a0*/  LDG.E.LTC128B.U16 R21, desc[UR58][R6.64+0x2] ;  /* 0x0000023a06157981 */ /* 0x000364000c1e1520 */
.L_x_35:
[----:B------:R-:W-:Y:S05]  /*81b0*/  BSYNC B1 ;  /* 0x0000000000017941 */ /* 0x000fea0003800000 */
.L_x_34:
[----:B-----5:R-:W-:Y:S01]  /*81c0*/  HADD2.F32 R136, -RZ, R21.H0_H0 ;  /* 0x20000015ff887230 */ /* 0x020fe20000004100 */
[----:B------:R-:W-:Y:S01]  /*81d0*/  ISETP.GT.AND P1, PT, R3, 0x8, P1 ;  /* 0x000000080300780c */ /* 0x000fe20000f24270 */
[----:B------:R-:W-:-:S04]  /*81e0*/  IMAD.WIDE.U32 R150, R163, R160, R150 ;  /* 0x000000a0a3967225 */ /* 0x000fc800078e0096 */
[----:B------:R-:W-:Y:S01]  /*81f0*/  FMUL R136, R136, R145 ;  /* 0x0000009188887220 */ /* 0x000fe20000400000 */
[----:B------:R-:W-:Y:S01]  /*8200*/  IMAD.IADD R159, R159, 0x1, R151 ;  /* 0x000000019f9f7824 */ /* 0x000fe200078e0297 */
[----:B------:R-:W-:Y:S02]  /*8210*/  IADD3 R154, P2, R154, R150, RZ ;  /* 0x000000969a9a7210 */ /* 0x000fe40007f5e0ff */
[----:B------:R-:W-:-:S03]  /*8220*/  FFMA R137, R137, R144, R136 ;  /* 0x0000009089897223 */ /* 0x000fc60000000088 */
[--C-:B------:R-:W-:Y:S01]  /*8230*/  IMAD.X R148, R159, 0x1, R149.reuse, P2 ;  /* 0x000000019f947824 */ /* 0x100fe200010e0695 */
[C---:B------:R-:W-:Y:S02]  /*8240*/  LEA R136, P2, R154.reuse, R14, 0x1 ;  /* 0x0000000e9a887211 */ /* 0x040fe400078408ff */
[----:B0-----:R-:W-:Y:S02]  /*8250*/  F2FP.F16.F32.PACK_AB R9, RZ, R137 ;  /* 0x00000089ff09723e */ /* 0x001fe400000000ff */
[----:B------:R-:W-:Y:S02]  /*8260*/  PRMT R149, R21, 0x7610, R149 ;  /* 0x0000761015957816 */ /* 0x000fe40000000095 */
[----:B------:R-:W-:Y:S02]  /*8270*/  PRMT R151, R9, 0x7610, R151 ;  /* 0x0000761009977816 */ /* 0x000fe40000000097 */
[----:B------:R-:W-:-:S03]  /*8280*/  LEA.HI.X R137, R154, R15, R148, 0x1, P2 ;  /* 0x0000000f9a897211 */ /* 0x000fc600010f0c94 */
[----:B------:R0:W-:Y:S04]  /*8290*/  @P3 STG.E.U16 desc[UR58][R10.64+0x2], R151 ;  /* 0x000002970a003986 */ /* 0x0001e8000c10153a */
[----:B------:R-:W2:Y:S01]  /*82a0*/  @P1 LDG.E.LTC128B.U16 R149, desc[UR58][R136.64] ;  /* 0x0000003a88951981 */ /* 0x000ea2000c1e1520 */
[----:B------:R-:W-:Y:S01]  /*82b0*/  IADD3 R12, P2, R12, R150, RZ ;  /* 0x000000960c0c7210 */ /* 0x000fe20007f5e0ff */
[----:B------:R-:W-:Y:S01]  /*82c0*/  BSSY B1, `(.L_x_36) ;  /* 0x0000011000017945 */ /* 0x000fe20003800000 */
[----:B------:R-:W-:-:S03]  /*82d0*/  ISETP.GT.AND P0, PT, R3, 0x8, P0 ;  /* 0x000000080300780c */ /* 0x000fc60000704270 */
[----:B------:R-:W-:Y:S02]  /*82e0*/  IMAD.X R13, R13, 0x1, R159, P2 ;  /* 0x000000010d0d7824 */ /* 0x000fe400010e069f */
[----:B------:R-:W-:Y:S01]  /*82f0*/  IMAD.WIDE.U32 R20, R147, R20, R12 ;  /* 0x0000001493147225 */ /* 0x000fe200078e000c */
[C---:B------:R-:W-:Y:S02]  /*8300*/  SHF.L.U64.HI R13, R4.reuse, 0x4, R5 ;  /* 0x00000004040d7819 */ /* 0x040fe40000010205 */
[----:B------:R-:W-:Y:S01]  /*8310*/  LEA R12, P2, R4, R10, 0x4 ;  /* 0x0000000a040c7211 */ /* 0x000fe200078420ff */
[----:B------:R-:W-:Y:S01]  /*8320*/  IMAD.IADD R5, R157, 0x1, R21 ;  /* 0x000000019d057824 */ /* 0x000fe200078e0215 */
[----:B------:R-:W-:-:S03]  /*8330*/  LEA R4, P3, R20, R14, 0x1 ;  /* 0x0000000e14047211 */ /* 0x000fc600078608ff */
[----:B------:R-:W-:Y:S01]  /*8340*/  IMAD.X R13, R13, 0x1, R11, P2 ;  /* 0x000000010d0d7824 */ /* 0x000fe200010e060b */
[----:B------:R-:W-:Y:S01]  /*8350*/  LEA.HI.X R5, R20, R15, R5, 0x1, P3 ;  /* 0x0000000f14057211 */ /* 0x000fe200018f0c05 */
[----:B--2---:R-:W-:-:S05]  /*8360*/  HADD2.F32 R148, -RZ, R149.H0_H0 ;  /* 0x20000095ff947230 */ /* 0x004fca0000004100 */
[----:B------:R-:W-:-:S04]  /*8370*/  FMUL R9, R148, R145 ;  /* 0x0000009194097220 */ /* 0x000fc80000400000 */
[----:B------:R-:W-:-:S05]  /*8380*/  FFMA R9, R138, R144, R9 ;  /* 0x000000908a097223 */ /* 0x000fca0000000009 */
[----:B------:R-:W-:-:S05]  /*8390*/  F2FP.F16.F32.PACK_AB R9, RZ, R9 ;  /* 0x00000009ff09723e */ /* 0x000fca00000000ff */
[----:B------:R0:W-:Y:S01]  /*83a0*/  @P1 STG.E.U16 desc[UR58][R12.64], R9 ;  /* 0x000000090c001986 */ /* 0x0001e2000c10153a */
[----:B------:R-:W-:Y:S05]  /*83b0*/  @!P0 BRA `(.L_x_37) ;  /* 0x0000000000048947 */ /* 0x000fea0003800000 */
[----:B------:R2:W5:Y:S02]  /*83c0*/  LDG.E.LTC128B.U16 R149, desc[UR58][R4.64+0x2] ;  /* 0x0000023a04957981 */ /* 0x000564000c1e1520 */
.L_x_37:
[----:B------:R-:W-:Y:S05]  /*83d0*/  BSYNC B1 ;  /* 0x0000000000017941 */ /* 0x000fea0003800000 */
.L_x_36:
[----:B-----5:R-:W-:Y:S01]  /*83e0*/  HADD2.F32 R14, -RZ, R149.H0_H0 ;  /* 0x20000095ff0e7230 */ /* 0x020fe20000004100 */
[----:B------:R-:W-:Y:S01]  /*83f0*/  ISETP.GT.AND P1, PT, R8, 0x8, PT ;  /* 0x000000080800780c */ /* 0x000fe20003f24270 */
[----:B------:R-:W-:Y:S03]  /*8400*/  BSSY B1, `(.L_x_38) ;  /* 0x0000008000017945 */ /* 0x000fe60003800000 */
[----:B------:R-:W-:Y:S01]  /*8410*/  FMUL R14, R14, R145 ;  /* 0x000000910e0e7220 */ /* 0x000fe20000400000 */
[----:B------:R-:W-:-:S03]  /*8420*/  ISETP.GT.AND P2, PT, R3, RZ, P1 ;  /* 0x000000ff0300720c */ /* 0x000fc60000f44270 */
[----:B------:R-:W-:-:S05]  /*8430*/  FFMA R14, R139, R144, R14 ;  /* 0x000000908b0e7223 */ /* 0x000fca000000000e */
[----:B------:R-:W-:-:S05]  /*8440*/  F2FP.F16.F32.PACK_AB R14, RZ, R14 ;  /* 0x0000000eff0e723e */ /* 0x000fca00000000ff */
[----:B------:R3:W-:Y:S01]  /*8450*/  @P0 STG.E.U16 desc[UR58][R12.64+0x2], R14 ;  /* 0x0000020e0c000986 */ /* 0x0007e2000c10153a */
[----:B------:R-:W-:Y:S05]  /*8460*/  @!P2 BRA `(.L_x_39) ;  /* 0x000000000004a947 */ /* 0x000fea0003800000 */
[----:B------:R4:W5:Y:S02]  /*8470*/  LDG.E.LTC128B.U16 R149, desc[UR58][R6.64+0x10] ;  /* 0x0000103a06957981 */ /* 0x000964000c1e1520 */
.L_x_39:
[----:B------:R-:W-:Y:S05]  /*8480*/  BSYNC B1 ;  /* 0x0000000000017941 */ /* 0x000fea0003800000 */
.L_x_38:
[----:B---3-5:R-:W-:Y:S01]  /*8490*/  HADD2.F32 R14, -RZ, R149.H0_H0 ;  /* 0x20000095ff0e7230 */ /* 0x028fe20000004100 */
[----:B------:R-:W-:Y:S01]  /*84a0*/  ISETP.GT.AND P0, PT, R8, 0x9, PT ;  /* 0x000000090800780c */ /* 0x000fe20003f04270 */
[----:B------:R-:W-:Y:S03]  /*84b0*/  BSSY B1, `(.L_x_40) ;  /* 0x0000008000017945 */ /* 0x000fe60003800000 */
[----:B0-----:R-:W-:Y:S01]  /*84c0*/  FMUL R9, R14, R145 ;  /* 0x000000910e097220 */ /* 0x001fe20000400000 */
[----:B------:R-:W-:-:S03]  /*84d0*/  ISETP.GT.AND P3, PT, R3, RZ, P0 ;  /* 0x000000ff0300720c */ /* 0x000fc60000764270 */
[----:B------:R-:W-:-:S05]  /*84e0*/  FFMA R9, R140, R144, R9 ;  /* 0x000000908c097223 */ /* 0x000fca0000000009 */
[----:B------:R-:W-:-:S05]  /*84f0*/  F2FP.F16.F32.PACK_AB R9, RZ, R9 ;  /* 0x00000009ff09723e */ /* 0x000fca00000000ff */
[----:B------:R0:W-:Y:S01]  /*8500*/  @P2 STG.E.U16 desc[UR58][R10.64+0x10], R9 ;  /* 0x000010090a002986 */ /* 0x0001e2000c10153a */
[----:B------:R-:W-:Y:S05]  /*8510*/  @!P3 BRA `(.L_x_41) ;  /* 0x000000000004b947 */ /* 0x000fea0003800000 */
[----:B------:R3:W5:Y:S02]  /*8520*/  LDG.E.LTC128B.U16 R149, desc[UR58][R6.64+0x12] ;  /* 0x0000123a06957981 */ /* 0x000764000c1e1520 */
.L_x_41:
[----:B------:R-:W-:Y:S05]  /*8530*/  BSYNC B1 ;  /* 0x0000000000017941 */ /* 0x000fea0003800000 */
.L_x_40:
[----:B-----5:R-:W-:Y:S01]  /*8540*/  HADD2.F32 R14, -RZ, R149.H0_H0 ;  /* 0x20000095ff0e7230 */ /* 0x020fe20000004100 */
[----:B------:R-:W-:Y:S01]  /*8550*/  ISETP.GT.AND P1, PT, R3, 0x8, P1 ;  /* 0x000000080300780c */ /* 0x000fe20000f24270 */
[----:B------:R-:W-:Y:S03]  /*8560*/  BSSY B1, `(.L_x_42) ;  /* 0x0000007000017945 */ /* 0x000fe60003800000 */
[----:B------:R-:W-:-:S04]  /*8570*/  FMUL R14, R14, R145 ;  /* 0x000000910e0e7220 */ /* 0x000fc80000400000 */
[----:B------:R-:W-:-:S05]  /*8580*/  FFMA R14, R141, R144, R14 ;  /* 0x000000908d0e7223 */ /* 0x000fca000000000e */
[----:B------:R-:W-:-:S05]  /*8590*/  F2FP.F16.F32.PACK_AB R14, RZ, R14 ;  /* 0x0000000eff0e723e */ /* 0x000fca00000000ff */
[----:B------:R0:W-:Y:S01]  /*85a0*/  @P3 STG.E.U16 desc[UR58][R10.64+0x12], R14 ;  /* 0x0000120e0a003986 */ /* 0x0001e2000c10153a */
[----:B------:R-:W-:Y:S05]  /*85b0*/  @!P1 BRA `(.L_x_43) ;  /* 0x0000000000049947 */ /* 0x000fea0003800000 */
[----:B------:R0:W5:Y:S02]  /*85c0*/  LDG.E.LTC128B.U16 R149, desc[UR58][R4.64+0x10] ;  /* 0x0000103a04957981 */ /* 0x000164000c1e1520 */
.L_x_43:
[----:B------:R-:W-:Y:S05]  /*85d0*/  BSYNC B1 ;  /* 0x0000000000017941 */ /* 0x000fea0003800000 */
.L_x_42:
[----:B0----5:R-:W-:Y:S01]  /*85e0*/  HADD2.F32 R14, -RZ, R149.H0_H0 ;  /* 0x20000095ff0e7230 */ /* 0x021fe20000004100 */
        /* <DEDUP_REMOVED lines=8> */
.L_x_45:
[----:B------:R-:W-:Y:S05]  /*8670*/  BSYNC B1 ;  /* 0x0000000000017941 */ /* 0x000fea0003800000 */
.L_x_44:
        /* <DEDUP_REMOVED lines=10> */
.L_x_47:
[----:B------:R-:W-:Y:S05]  /*8720*/  BSYNC B1 ;  /* 0x0000000000017941 */ /* 0x000fea0003800000 */
.L_x_46:
[----:B0----5:R-:W-:Y:S01]  /*8730*/  HADD2.F32 R14, -RZ, R149.H0_H0 ;  /* 0x20000095ff0e7230 */ /* 0x021fe20000004100 */
        /* <DEDUP_REMOVED lines=9> */
.L_x_49:
[----:B------:R-:W-:Y:S05]  /*87d0*/  BSYNC B1 ;  /* 0x0000000000017941 */ /* 0x000fea0003800000 */
.L_x_48:
        /* <DEDUP_REMOVED lines=9> */
.L_x_51:
[----:B------:R-:W-:Y:S05]  /*8870*/  BSYNC B1 ;  /* 0x0000000000017941 */ /* 0x000fea0003800000 */
.L_x_50:
        /* <DEDUP_REMOVED lines=9> */
.L_x_53:
[----:B------:R-:W-:Y:S05]  /*8910*/  BSYNC B1 ;  /* 0x0000000000017941 */ /* 0x000fea0003800000 */
.L_x_52:
        /* <DEDUP_REMOVED lines=10> */
.L_x_55:
[----:B------:R-:W-:Y:S05]  /*89c0*/  BSYNC B1 ;  /* 0x0000000000017941 */ /* 0x000fea0003800000 */
.L_x_54:
        /* <DEDUP_REMOVED lines=10> */
.L_x_57:
[----:B------:R-:W-:Y:S05]  /*8a70*/  BSYNC B1 ;  /* 0x0000000000017941 */ /* 0x000fea0003800000 */
.L_x_56:
        /* <DEDUP_REMOVED lines=9> */
.L_x_59:
[----:B------:R-:W-:Y:S05]  /*8b10*/  BSYNC B1 ;  /* 0x0000000000017941 */ /* 0x000fea0003800000 */
.L_x_58:
        /* <DEDUP_REMOVED lines=9> */
.L_x_61:
[----:B------:R-:W-:Y:S05]  /*8bb0*/  BSYNC B1 ;  /* 0x0000000000017941 */ /* 0x000fea0003800000 */
.L_x_60:
        /* <DEDUP_REMOVED lines=10> */
.L_x_63:
[----:B------:R-:W-:Y:S05]  /*8c60*/  BSYNC B1 ;  /* 0x0000000000017941 */ /* 0x000fea0003800000 */
.L_x_62:
        /* <DEDUP_REMOVED lines=10> */
.L_x_65:
[----:B------:R-:W-:Y:S05]  /*8d10*/  BSYNC B1 ;  /* 0x0000000000017941 */ /* 0x000fea0003800000 */
.L_x_64:
        /* <DEDUP_REMOVED lines=9> */
.L_x_67:
[----:B------:R-:W-:Y:S05]  /*8db0*/  BSYNC B1 ;  /* 0x0000000000017941 */ /* 0x000fea0003800000 */
.L_x_66:
        /* <DEDUP_REMOVED lines=9> */
.L_x_69:
[----:B------:R-:W-:Y:S05]  /*8e50*/  BSYNC B1 ;  /* 0x0000000000017941 */ /* 0x000fea0003800000 */
.L_x_68:
        /* <DEDUP_REMOVED lines=10> */
.L_x_71:
[----:B------:R-:W-:Y:S05]  /*8f00*/  BSYNC B1 ;  /* 0x0000000000017941 */ /* 0x000fea0003800000 */
.L_x_70:
        /* <DEDUP_REMOVED lines=10> */
.L_x_73:
[----:B------:R-:W-:Y:S05]  /*8fb0*/  BSYNC B1 ;  /* 0x0000000000017941 */ /* 0x000fea0003800000 */
.L_x_72:
        /* <DEDUP_REMOVED lines=9> */
.L_x_75:
[----:B------:R-:W-:Y:S05]  /*9050*/  BSYNC B1 ;  /* 0x0000000000017941 */ /* 0x000fea0003800000 */
.L_x_74:
        /* <DEDUP_REMOVED lines=9> */
.L_x_77:
[----:B------:R-:W-:Y:S05]  /*90f0*/  BSYNC B1 ;  /* 0x0000000000017941 */ /* 0x000fea0003800000 */
.L_x_76:
        /* <DEDUP_REMOVED lines=10> */
.L_x_79:
[----:B------:R-:W-:Y:S05]  /*91a0*/  BSYNC B1 ;  /* 0x0000000000017941 */ /* 0x000fea0003800000 */
.L_x_78:
        /* <DEDUP_REMOVED lines=10> */
.L_x_81:
[----:B------:R-:W-:Y:S05]  /*9250*/  BSYNC B1 ;  /* 0x0000000000017941 */ /* 0x000fea0003800000 */
.L_x_80:
        /* <DEDUP_REMOVED lines=9> */
.L_x_83:
[----:B------:R-:W-:Y:S05]  /*92f0*/  BSYNC B1 ;  /* 0x0000000000017941 */ /* 0x000fea0003800000 */
.L_x_82:
        /* <DEDUP_REMOVED lines=9> */
.L_x_85:
[----:B------:R-:W-:Y:S05]  /*9390*/  BSYNC B1 ;  /* 0x0000000000017941 */ /* 0x000fea0003800000 */
.L_x_84:
        /* <DEDUP_REMOVED lines=10> */
.L_x_87:
[----:B------:R-:W-:Y:S05]  /*9440*/  BSYNC B1 ;  /* 0x0000000000017941 */ /* 0x000fea0003800000 */
.L_x_86:
        /* <DEDUP_REMOVED lines=10> */
.L_x_89:
[----:B------:R-:W-:Y:S05]  /*94f0*/  BSYNC B1 ;  /* 0x0000000000017941 */ /* 0x000fea0003800000 */
.L_x_88:
        /* <DEDUP_REMOVED lines=9> */
.L_x_91:
[----:B------:R-:W-:Y:S05]  /*9590*/  BSYNC B1 ;  /* 0x0000000000017941 */ /* 0x000fea0003800000 */
.L_x_90:
        /* <DEDUP_REMOVED lines=9> */
.L_x_93:
[----:B------:R-:W-:Y:S05]  /*9630*/  BSYNC B1 ;  /* 0x0000000000017941 */ /* 0x000fea0003800000 */
.L_x_92:
        /* <DEDUP_REMOVED lines=10> */
.L_x_95:
[----:B------:R-:W-:Y:S05]  /*96e0*/  BSYNC B1 ;  /* 0x0000000000017941 */ /* 0x000fea0003800000 */
.L_x_94:
        /* <DEDUP_REMOVED lines=10> */
.L_x_97:
[----:B------:R-:W-:Y:S05]  /*9790*/  BSYNC B1 ;  /* 0x0000000000017941 */ /* 0x000fea0003800000 */
.L_x_96:
        /* <DEDUP_REMOVED lines=9> */
.L_x_99:
[----:B------:R-:W-:Y:S05]  /*9830*/  BSYNC B1 ;  /* 0x0000000000017941 */ /* 0x000fea0003800000 */
.L_x_98:
        /* <DEDUP_REMOVED lines=9> */
.L_x_101:
[----:B------:R-:W-:Y:S05]  /*98d0*/  BSYNC B1 ;  /* 0x0000000000017941 */ /* 0x000fea0003800000 */
.L_x_100:
        /* <DEDUP_REMOVED lines=10> */
.L_x_103:
[----:B------:R-:W-:Y:S05]  /*9980*/  BSYNC B1 ;  /* 0x0000000000017941 */ /* 0x000fea0003800000 */
.L_x_102:
        /* <DEDUP_REMOVED lines=10> */
.L_x_105:
[----:B------:R-:W-:Y:S05]  /*9a30*/  BSYNC B1 ;  /* 0x0000000000017941 */ /* 0x000fea0003800000 */
.L_x_104:
        /* <DEDUP_REMOVED lines=9> */
.L_x_107:
[----:B------:R-:W-:Y:S05]  /*9ad0*/  BSYNC B1 ;  /* 0x0000000000017941 */ /* 0x000fea0003800000 */
.L_x_106:
        /* <DEDUP_REMOVED lines=9> */
.L_x_109:
[----:B------:R-:W-:Y:S05]  /*9b70*/  BSYNC B1 ;  /* 0x0000000000017941 */ /* 0x000fea0003800000 */
.L_x_108:
        /* <DEDUP_REMOVED lines=10> */
.L_x_111:
[----:B------:R-:W-:Y:S05]  /*9c20*/  BSYNC B1 ;  /* 0x0000000000017941 */ /* 0x000fea0003800000 */
.L_x_110:
        /* <DEDUP_REMOVED lines=10> */
.L_x_113:
[----:B------:R-:W-:Y:S05]  /*9cd0*/  BSYNC B1 ;  /* 0x0000000000017941 */ /* 0x000fea0003800000 */
.L_x_112:
        /* <DEDUP_REMOVED lines=9> */
.L_x_115:
[----:B------:R-:W-:Y:S05]  /*9d70*/  BSYNC B1 ;  /* 0x0000000000017941 */ /* 0x000fea0003800000 */
.L_x_114:
        /* <DEDUP_REMOVED lines=9> */
.L_x_117:
[----:B------:R-:W-:Y:S05]  /*9e10*/  BSYNC B1 ;  /* 0x0000000000017941 */ /* 0x000fea0003800000 */
.L_x_116:
        /* <DEDUP_REMOVED lines=10> */
.L_x_119:
[----:B------:R-:W-:Y:S05]  /*9ec0*/  BSYNC B1 ;  /* 0x0000000000017941 */ /* 0x000fea0003800000 */
.L_x_118:
        /* <DEDUP_REMOVED lines=10> */
.L_x_121:
[----:B------:R-:W-:Y:S05]  /*9f70*/  BSYNC B1 ;  /* 0x0000000000017941 */ /* 0x000fea0003800000 */
.L_x_120:
        /* <DEDUP_REMOVED lines=9> */
.L_x_123:
[----:B------:R-:W-:Y:S05]  /*a010*/  BSYNC B1 ;  /* 0x0000000000017941 */ /* 0x000fea0003800000 */
.L_x_122:
        /* <DEDUP_REMOVED lines=9> */
.L_x_125:
[----:B------:R-:W-:Y:S05]  /*a0b0*/  BSYNC B1 ;  /* 0x0000000000017941 */ /* 0x000fea0003800000 */
.L_x_124:
        /* <DEDUP_REMOVED lines=10> */
.L_x_127:
[----:B------:R-:W-:Y:S05]  /*a160*/  BSYNC B1 ;  /* 0x0000000000017941 */ /* 0x000fea0003800000 */
.L_x_126:
        /* <DEDUP_REMOVED lines=10> */
.L_x_129:
[----:B------:R-:W-:Y:S05]  /*a210*/  BSYNC B1 ;  /* 0x0000000000017941 */ /* 0x000fea0003800000 */
.L_x_128:
        /* <DEDUP_REMOVED lines=9> */
.L_x_131:
[----:B------:R-:W-:Y:S05]  /*a2b0*/  BSYNC B1 ;  /* 0x0000000000017941 */ /* 0x000fea0003800000 */
.L_x_130:
        /* <DEDUP_REMOVED lines=9> */
.L_x_133:
[----:B------:R-:W-:Y:S05]  /*a350*/  BSYNC B1 ;  /* 0x0000000000017941 */ /* 0x000fea0003800000 */
.L_x_132:
        /* <DEDUP_REMOVED lines=10> */
.L_x_135:
[----:B------:R-:W-:Y:S05]  /*a400*/  BSYNC B1 ;  /* 0x0000000000017941 */ /* 0x000fea0003800000 */
.L_x_134:
        /* <DEDUP_REMOVED lines=10> */
.L_x_137:
[----:B------:R-:W-:Y:S05]  /*a4b0*/  BSYNC B1 ;  /* 0x0000000000017941 */ /* 0x000fea0003800000 */
.L_x_136:
        /* <DEDUP_REMOVED lines=9> */
.L_x_139:
[----:B------:R-:W-:Y:S05]  /*a550*/  BSYNC B1 ;  /* 0x0000000000017941 */ /* 0x000fea0003800000 */
.L_x_138:
        /* <DEDUP_REMOVED lines=9> */
.L_x_141:
[----:B------:R-:W-:Y:S05]  /*a5f0*/  BSYNC B1 ;  /* 0x0000000000017941 */ /* 0x000fea0003800000 */
.L_x_140:
        /* <DEDUP_REMOVED lines=10> */
.L_x_143:
[----:B------:R-:W-:Y:S05]  /*a6a0*/  BSYNC B1 ;  /* 0x0000000000017941 */ /* 0x000fea0003800000 */
.L_x_142:
        /* <DEDUP_REMOVED lines=10> */
.L_x_145:
[----:B------:R-:W-:Y:S05]  /*a750*/  BSYNC B1 ;  /* 0x0000000000017941 */ /* 0x000fea0003800000 */
.L_x_144:
        /* <DEDUP_REMOVED lines=9> */
.L_x_147:
[----:B------:R-:W-:Y:S05]  /*a7f0*/  BSYNC B1 ;  /* 0x0000000000017941 */ /* 0x000fea0003800000 */
.L_x_146:
        /* <DEDUP_REMOVED lines=9> */
.L_x_149:
[----:B------:R-:W-:Y:S05]  /*a890*/  BSYNC B1 ;  /* 0x0000000000017941 */ /* 0x000fea0003800000 */
.L_x_148:
        /* <DEDUP_REMOVED lines=10> */
.L_x_151:
[----:B------:R-:W-:Y:S05]  /*a940*/  BSYNC B1 ;  /* 0x0000000000017941 */ /* 0x000fea0003800000 */
.L_x_150:
        /* <DEDUP_REMOVED lines=10> */
.L_x_153:
[----:B------:R-:W-:Y:S05]  /*a9f0*/  BSYNC B1 ;  /* 0x0000000000017941 */ /* 0x000fea0003800000 */
.L_x_152:
        /* <DEDUP_REMOVED lines=9> */
.L_x_155:
[----:B------:R-:W-:Y:S05]  /*aa90*/  BSYNC B1 ;  /* 0x0000000000017941 */ /* 0x000fea0003800000 */
.L_x_154:
        /* <DEDUP_REMOVED lines=9> */
.L_x_157:
[----:B------:R-:W-:Y:S05]  /*ab30*/  BSYNC B1 ;  /* 0x0000000000017941 */ /* 0x000fea0003800000 */
.L_x_156:
        /* <DEDUP_REMOVED lines=10> */
.L_x_159:
[----:B------:R-:W-:Y:S05]  /*abe0*/  BSYNC B1 ;  /* 0x0000000000017941 */ /* 0x000fea0003800000 */
.L_x_158:
        /* <DEDUP_REMOVED lines=10> */
.L_x_161:
[----:B------:R-:W-:Y:S05]  /*ac90*/  BSYNC B1 ;  /* 0x0000000000017941 */ /* 0x000fea0003800000 */
.L_x_160:
        /* <DEDUP_REMOVED lines=9> */
.L_x_163:
[----:B------:R-:W-:Y:S05]  /*ad30*/  BSYNC B1 ;  /* 0x0000000000017941 */ /* 0x000fea0003800000 */
.L_x_162:
        /* <DEDUP_REMOVED lines=9> */
.L_x_165:
[----:B------:R-:W-:Y:S05]  /*add0*/  BSYNC B1 ;  /* 0x0000000000017941 */ /* 0x000fea0003800000 */
.L_x_164:
        /* <DEDUP_REMOVED lines=10> */
.L_x_167:
[----:B------:R-:W-:Y:S05]  /*ae80*/  BSYNC B1 ;  /* 0x0000000000017941 */ /* 0x000fea0003800000 */
.L_x_166:
        /* <DEDUP_REMOVED lines=10> */
.L_x_169:
[----:B------:R-:W-:Y:S05]  /*af30*/  BSYNC B1 ;  /* 0x0000000000017941 */ /* 0x000fea0003800000 */
.L_x_168:
        /* <DEDUP_REMOVED lines=9> */
.L_x_171:
[----:B------:R-:W-:Y:S05]  /*afd0*/  BSYNC B1 ;  /* 0x0000000000017941 */ /* 0x000fea0003800000 */
.L_x_170:
        /* <DEDUP_REMOVED lines=9> */
.L_x_173:
[----:B------:R-:W-:Y:S05]  /*b070*/  BSYNC B1 ;  /* 0x0000000000017941 */ /* 0x000fea0003800000 */
.L_x_172:
        /* <DEDUP_REMOVED lines=10> */
.L_x_175:
[----:B------:R-:W-:Y:S05]  /*b120*/  BSYNC B1 ;  /* 0x0000000000017941 */ /* 0x000fea0003800000 */
.L_x_174:
        /* <DEDUP_REMOVED lines=10> */
.L_x_177:
[----:B------:R-:W-:Y:S05]  /*b1d0*/  BSYNC B1 ;  /* 0x0000000000017941 */ /* 0x000fea0003800000 */
.L_x_176:
        /* <DEDUP_REMOVED lines=9> */
.L_x_179:
[----:B------:R-:W-:Y:S05]  /*b270*/  BSYNC B1 ;  /* 0x0000000000017941 */ /* 0x000fea0003800000 */
.L_x_178:
        /* <DEDUP_REMOVED lines=9> */
.L_x_181:
[----:B------:R-:W-:Y:S05]  /*b310*/  BSYNC B1 ;  /* 0x0000000000017941 */ /* 0x000fea0003800000 */
.L_x_180:
        /* <DEDUP_REMOVED lines=10> */
.L_x_183:
[----:B------:R-:W-:Y:S05]  /*b3c0*/  BSYNC B1 ;  /* 0x0000000000017941 */ /* 0x000fea0003800000 */
.L_x_182:
        /* <DEDUP_REMOVED lines=10> */
.L_x_185:
[----:B------:R-:W-:Y:S05]  /*b470*/  BSYNC B1 ;  /* 0x0000000000017941 */ /* 0x000fea0003800000 */
.L_x_184:
        /* <DEDUP_REMOVED lines=9> */
.L_x_187:
[----:B------:R-:W-:Y:S05]  /*b510*/  BSYNC B1 ;  /* 0x0000000000017941 */ /* 0x000fea0003800000 */
.L_x_186:
        /* <DEDUP_REMOVED lines=9> */
.L_x_189:
[----:B------:R-:W-:Y:S05]  /*b5b0*/  BSYNC B1 ;  /* 0x0000000000017941 */ /* 0x000fea0003800000 */
.L_x_188:
        /* <DEDUP_REMOVED lines=10> */
.L_x_191:
[----:B------:R-:W-:Y:S05]  /*b660*/  BSYNC B1 ;  /* 0x0000000000017941 */ /* 0x000fea0003800000 */
.L_x_190:
        /* <DEDUP_REMOVED lines=10> */
.L_x_193:
[----:B------:R-:W-:Y:S05]  /*b710*/  BSYNC B1 ;  /* 0x0000000000017941 */ /* 0x000fea0003800000 */
.L_x_192:
        /* <DEDUP_REMOVED lines=9> */
.L_x_195:
[----:B------:R-:W-:Y:S05]  /*b7b0*/  BSYNC B1 ;  /* 0x0000000000017941 */ /* 0x000fea0003800000 */
.L_x_194:
        /* <DEDUP_REMOVED lines=9> */
.L_x_197:
[----:B------:R-:W-:Y:S05]  /*b850*/  BSYNC B1 ;  /* 0x0000000000017941 */ /* 0x000fea0003800000 */
.L_x_196:
        /* <DEDUP_REMOVED lines=10> */
.L_x_199:
[----:B------:R-:W-:Y:S05]  /*b900*/  BSYNC B1 ;  /* 0x0000000000017941 */ /* 0x000fea0003800000 */
.L_x_198:
        /* <DEDUP_REMOVED lines=10> */
.L_x_201:
[----:B------:R-:W-:Y:S05]  /*b9b0*/  BSYNC B1 ;  /* 0x0000000000017941 */ /* 0x000fea0003800000 */
.L_x_200:
        /* <DEDUP_REMOVED lines=9> */
.L_x_203:
[----:B------:R-:W-:Y:S05]  /*ba50*/  BSYNC B1 ;  /* 0x0000000000017941 */ /* 0x000fea0003800000 */
.L_x_202:
        /* <DEDUP_REMOVED lines=9> */
.L_x_205:
[----:B------:R-:W-:Y:S05]  /*baf0*/  BSYNC B1 ;  /* 0x0000000000017941 */ /* 0x000fea0003800000 */
.L_x_204:
        /* <DEDUP_REMOVED lines=10> */
.L_x_207:
[----:B------:R-:W-:Y:S05]  /*bba0*/  BSYNC B1 ;  /* 0x0000000000017941 */ /* 0x000fea0003800000 */
.L_x_206:
        /* <DEDUP_REMOVED lines=10> */
.L_x_209:
[----:B------:R-:W-:Y:S05]  /*bc50*/  BSYNC B1 ;  /* 0x0000000000017941 */ /* 0x000fea0003800000 */
.L_x_208:
        /* <DEDUP_REMOVED lines=9> */
.L_x_211:
[----:B------:R-:W-:Y:S05]  /*bcf0*/  BSYNC B1 ;  /* 0x0000000000017941 */ /* 0x000fea0003800000 */
.L_x_210:
        /* <DEDUP_REMOVED lines=9> */
.L_x_213:
[----:B------:R-:W-:Y:S05]  /*bd90*/  BSYNC B1 ;  /* 0x0000000000017941 */ /* 0x000fea0003800000 */
.L_x_212:
        /* <DEDUP_REMOVED lines=10> */
.L_x_215:
[----:B------:R-:W-:Y:S05]  /*be40*/  BSYNC B1 ;  /* 0x0000000000017941 */ /* 0x000fea0003800000 */
.L_x_214:
        /* <DEDUP_REMOVED lines=10> */
.L_x_217:
[----:B------:R-:W-:Y:S05]  /*bef0*/  BSYNC B1 ;  /* 0x0000000000017941 */ /* 0x000fea0003800000 */
.L_x_216:
        /* <DEDUP_REMOVED lines=9> */
.L_x_219:
[----:B------:R-:W-:Y:S05]  /*bf90*/  BSYNC B1 ;  /* 0x0000000000017941 */ /* 0x000fea0003800000 */
.L_x_218:
        /* <DEDUP_REMOVED lines=9> */
.L_x_221:
[----:B------:R-:W-:Y:S05]  /*c030*/  BSYNC B1 ;  /* 0x0000000000017941 */ /* 0x000fea0003800000 */
.L_x_220:
        /* <DEDUP_REMOVED lines=10> */
.L_x_223:
[----:B------:R-:W-:Y:S05]  /*c0e0*/  BSYNC B1 ;  /* 0x0000000000017941 */ /* 0x000fea0003800000 */
.L_x_222:
        /* <DEDUP_REMOVED lines=10> */
.L_x_225:
[----:B------:R-:W-:Y:S05]  /*c190*/  BSYNC B1 ;  /* 0x0000000000017941 */ /* 0x000fea0003800000 */
.L_x_224:
        /* <DEDUP_REMOVED lines=9> */
.L_x_227:
[----:B------:R-:W-:Y:S05]  /*c230*/  BSYNC B1 ;  /* 0x0000000000017941 */ /* 0x000fea0003800000 */
.L_x_226:
        /* <DEDUP_REMOVED lines=9> */
.L_x_229:
[----:B------:R-:W-:Y:S05]  /*c2d0*/  BSYNC B1 ;  /* 0x0000000000017941 */ /* 0x000fea0003800000 */
.L_x_228:
        /* <DEDUP_REMOVED lines=10> */
.L_x_231:
[----:B------:R-:W-:Y:S05]  /*c380*/  BSYNC B1 ;  /* 0x0000000000017941 */ /* 0x000fea0003800000 */
.L_x_230:
        /* <DEDUP_REMOVED lines=10> */
.L_x_233:
[----:B------:R-:W-:Y:S05]  /*c430*/  BSYNC B1 ;  /* 0x0000000000017941 */ /* 0x000fea0003800000 */
.L_x_232:
        /* <DEDUP_REMOVED lines=9> */
.L_x_235:
[----:B------:R-:W-:Y:S05]  /*c4d0*/  BSYNC B1 ;  /* 0x0000000000017941 */ /* 0x000fea0003800000 */
.L_x_234:
        /* <DEDUP_REMOVED lines=9> */
.L_x_237:
[----:B------:R-:W-:Y:S05]  /*c570*/  BSYNC B1 ;  /* 0x0000000000017941 */ /* 0x000fea0003800000 */
.L_x_236:
        /* <DEDUP_REMOVED lines=10> */
.L_x_239:
[----:B------:R-:W-:Y:S05]  /*c620*/  BSYNC B1 ;  /* 0x0000000000017941 */ /* 0x000fea0003800000 */
.L_x_238:
        /* <DEDUP_REMOVED lines=10> */
.L_x_241:
[----:B------:R-:W-:Y:S05]  /*c6d0*/  BSYNC B1 ;  /* 0x0000000000017941 */ /* 0x000fea0003800000 */
.L_x_240:
        /* <DEDUP_REMOVED lines=9> */
.L_x_243:
[----:B------:R-:W-:Y:S05]  /*c770*/  BSYNC B1 ;  /* 0x0000000000017941 */ /* 0x000fea0003800000 */
.L_x_242:
        /* <DEDUP_REMOVED lines=9> */
.L_x_245:
[----:B------:R-:W-:Y:S05]  /*c810*/  BSYNC B1 ;  /* 0x0000000000017941 */ /* 0x000fea0003800000 */
.L_x_244:
        /* <DEDUP_REMOVED lines=10> */
.L_x_247:
[----:B------:R-:W-:Y:S05]  /*c8c0*/  BSYNC B1 ;  /* 0x0000000000017941 */ /* 0x000fea0003800000 */
.L_x_246:
        /* <DEDUP_REMOVED lines=10> */
.L_x_249:
[----:B------:R-:W-:Y:S05]  /*c970*/  BSYNC B1 ;  /* 0x0000000000017941 */ /* 0x000fea0003800000 */
.L_x_248:
        /* <DEDUP_REMOVED lines=9> */
.L_x_251:
[----:B------:R-:W-:Y:S05]  /*ca10*/  BSYNC B1 ;  /* 0x0000000000017941 */ /* 0x000fea0003800000 */
.L_x_250:
        /* <DEDUP_REMOVED lines=9> */
.L_x_253:
[----:B------:R-:W-:Y:S05]  /*cab0*/  BSYNC B1 ;  /* 0x0000000000017941 */ /* 0x000fea0003800000 */
.L_x_252:
        /* <DEDUP_REMOVED lines=10> */
.L_x_255:
[----:B------:R-:W-:Y:S05]  /*cb60*/  BSYNC B1 ;  /* 0x0000000000017941 */ /* 0x000fea0003800000 */
.L_x_254:
        /* <DEDUP_REMOVED lines=10> */
.L_x_257:
[----:B------:R-:W-:Y:S05]  /*cc10*/  BSYNC B1 ;  /* 0x0000000000017941 */ /* 0x000fea0003800000 */
.L_x_256:
        /* <DEDUP_REMOVED lines=9> */
.L_x_259:
[----:B------:R-:W-:Y:S05]  /*ccb0*/  BSYNC B1 ;  /* 0x0000000000017941 */ /* 0x000fea0003800000 */
.L_x_258:
        /* <DEDUP_REMOVED lines=9> */
.L_x_261:
[----:B------:R-:W-:Y:S05]  /*cd50*/  BSYNC B1 ;  /* 0x0000000000017941 */ /* 0x000fea0003800000 */
.L_x_260:
        /* <DEDUP_REMOVED lines=10> */
.L_x_263:
[----:B------:R-:W-:Y:S05]  /*ce00*/  BSYNC B1 ;  /* 0x0000000000017941 */ /* 0x000fea0003800000 */
.L_x_262:
[----:B0----5:R-:W-:Y:S01]  /*ce10*/  HADD2.F32 R14, -RZ, R149.H0_H0 ;  /* 0x20000095ff0e7230 */ /* 0x021fe20000004100 */
[----:B------:R-:W-:Y:S01]  /*ce20*/  ISETP.GT.AND P0, PT, R8, 0xe9, PT ;  /* 0x000000e90800780c */ /* 0x000fe20003f04270 */
[----:B------:R-:W-:Y:S01]  /*ce30*/  @P2 IMAD.MOV.U32 R8, RZ, RZ, R10 ;  /* 0x000000ffff082224 */ /* 0x000fe200078e000a */
[----:B------:R-:W-:Y:S02]  /*ce40*/  BSSY B1, `(.L_x_264) ;  /* 0x000000a000017945 */ /* 0x000fe40003800000 */
[----:B------:R-:W-:Y:S01]  /*ce50*/  FMUL R9, R14, R145 ;  /* 0x000000910e097220 */ /* 0x000fe20000400000 */
[----:B------:R-:W-:-:S03]  /*ce60*/  ISETP.GT.AND P3, PT, R3, RZ, P0 ;  /* 0x000000ff0300720c */ /* 0x000fc60000764270 */
[----:B------:R-:W-:-:S05]  /*ce70*/  FFMA R9, R28, R144, R9 ;  /* 0x000000901c097223 */ /* 0x000fca0000000009 */
[----:B------:R-:W-:-:S04]  /*ce80*/  F2FP.F16.F32.PACK_AB R9, RZ, R9 ;  /* 0x00000009ff09723e */ /* 0x000fc800000000ff */
[----:B------:R-:W-:Y:S01]  /*ce90*/  PRMT R14, R9, 0x7610, R14 ;  /* 0x00007610090e7816 */ /* 0x000fe2000000000e */
[----:B------:R-:W-:-:S05]  /*cea0*/  @P2 IMAD.MOV.U32 R9, RZ, RZ, R11 ;  /* 0x000000ffff092224 */ /* 0x000fca00078e000b */
[----:B------:R0:W-:Y:S01]  /*ceb0*/  @P2 STG.E.U16 desc[UR58][R8.64+0x1d0], R14 ;  /* 0x0001d00e08002986 */ /* 0x0001e2000c10153a */
[----:B------:R-:W-:Y:S05]  /*cec0*/  @!P3 BRA `(.L_x_265) ;  /* 0x000000000004b947 */ /* 0x000fea0003800000 */
[----:B------:R0:W5:Y:S02]  /*ced0*/  LDG.E.LTC128B.U16 R149, desc[UR58][R6.64+0x1d2] ;  /* 0x0001d23a06957981 */ /* 0x000164000c1e1520 */
.L_x_265:
[----:B------:R-:W-:Y:S05]  /*cee0*/  BSYNC B1 ;  /* 0x0000000000017941 */ /* 0x000fea0003800000 */
.L_x_264:
[----:B01-345:R-:W-:Y:S01]  /*cef0*/  HADD2.F32 R6, -RZ, R149.H0_H0 ;  /* 0x20000095ff067230 */ /* 0x03bfe20000004100 */
        /* <DEDUP_REMOVED lines=8> */
.L_x_267:
[----:B------:R-:W-:Y:S05]  /*cf80*/  BSYNC B1 ;  /* 0x0000000000017941 */ /* 0x000fea0003800000 */
.L_x_266:
[----:B0----5:R-:W-:Y:S01]  /*cf90*/  HADD2.F32 R6, -RZ, R149.H0_H0 ;  /* 0x20000095ff067230 */ /* 0x021fe20000004100 */
[----:B------:R-:W-:Y:S01]  /*cfa0*/  ISETP.GT.AND P0, PT, R3, 0x8, P0 ;  /* 0x000000080300780c */ /* 0x000fe20000704270 */
[----:B------:R-:W-:Y:S03]  /*cfb0*/  BSSY B1, `(.L_x_268) ;  /* 0x000000a000017945 */ /* 0x000fe60003800000 */
[----:B------:R-:W-:Y:S01]  /*cfc0*/  FMUL R7, R6, R145 ;  /* 0x0000009106077220 */ /* 0x000fe20000400000 */
[----:B------:R-:W-:-:S03]  /*cfd0*/  @P1 IMAD.MOV.U32 R6, RZ, RZ, R12 ;  /* 0x000000ffff061224 */ /* 0x000fc600078e000c */
[----:B------:R-:W-:-:S05]  /*cfe0*/  FFMA R7, R30, R144, R7 ;  /* 0x000000901e077223 */ /* 0x000fca0000000007 */
[----:B------:R-:W-:-:S04]  /*cff0*/  F2FP.F16.F32.PACK_AB R7, RZ, R7 ;  /* 0x00000007ff07723e */ /* 0x000fc800000000ff */
[----:B------:R-:W-:Y:S01]  /*d000*/  PRMT R8, R7, 0x7610, R8 ;  /* 0x0000761007087816 */ /* 0x000fe20000000008 */
[----:B------:R-:W-:-:S05]  /*d010*/  @P1 IMAD.MOV.U32 R7, RZ, RZ, R13 ;  /* 0x000000ffff071224 */ /* 0x000fca00078e000d */
[----:B------:R0:W-:Y:S01]  /*d020*/  @P1 STG.E.U16 desc[UR58][R6.64+0x1d0], R8 ;  /* 0x0001d00806001986 */ /* 0x0001e2000c10153a */
[----:B------:R-:W-:Y:S05]  /*d030*/  @!P0 BRA `(.L_x_269) ;  /* 0x0000000000048947 */ /* 0x000fea0003800000 */
[----:B------:R3:W5:Y:S02]  /*d040*/  LDG.E.LTC128B.U16 R149, desc[UR58][R4.64+0x1d2] ;  /* 0x0001d23a04957981 */ /* 0x000764000c1e1520 */
.L_x_269:
[----:B------:R-:W-:Y:S05]  /*d050*/  BSYNC B1 ;  /* 0x0000000000017941 */ /* 0x000fea0003800000 */
.L_x_268:
[----:B------:R-:W-:Y:S05]  /*d060*/  @!P0 BRA `(.L_x_270) ;  /* 0x0000002800708947 */ /* 0x000fea0003800000 */
[----:B-123-5:R-:W-:-:S05]  /*d070*/  HADD2.F32 R4, -RZ, R149.H0_H0 ;  /* 0x20000095ff047230 */ /* 0x02efca0000004100 */
[----:B------:R-:W-:-:S04]  /*d080*/  FMUL R4, R4, R145 ;  /* 0x0000009104047220 */ /* 0x000fc80000400000 */
[----:B------:R-:W-:-:S05]  /*d090*/  FFMA R4, R31, R144, R4 ;  /* 0x000000901f047223 */ /* 0x000fca0000000004 */
[----:B------:R-:W-:-:S05]  /*d0a0*/  F2FP.F16.F32.PACK_AB R4, RZ, R4 ;  /* 0x00000004ff04723e */ /* 0x000fca00000000ff */
[----:B------:R4:W-:Y:S01]  /*d0b0*/  STG.E.U16 desc[UR58][R12.64+0x1d2], R4 ;  /* 0x0001d2040c007986 */ /* 0x0009e2000c10153a */
[----:B------:R-:W-:Y:S05]  /*d0c0*/  BRA `(.L_x_270) ;  /* 0x0000002800587947 */ /* 0x000fea0003800000 */
.L_x_33:
[----:B------:R-:W-:Y:S01]  /*d0d0*/  ULDC.64 UR4, c[0x0][0x5c0] ;  /* 0x0001700000047ab9 */ /* 0x000fe20000000a00 */
[----:B------:R-:W-:Y:S01]  /*d0e0*/  ISETP.GT.AND P3, PT, R8, 0x1, PT ;  /* 0x000000010800780c */ /* 0x000fe20003f64270 */
[-C--:B------:R-:W-:Y:S01]  /*d0f0*/  FMUL R136, R136, R144.reuse ;  /* 0x0000009088887220 */ /* 0x080fe20000400000 */
[----:B------:R-:W-:Y:S01]  /*d100*/  LEA R10, P0, R6, UR4, 0x1 ;  /* 0x00000004060a7c11 */ /* 0x000fe2000f8008ff */
[-C--:B------:R-:W-:Y:S01]  /*d110*/  FMUL R137, R137, R144.reuse ;  /* 0x0000009089897220 */ /* 0x080fe20000400000 */
[----:B------:R-:W-:Y:S01]  /*d120*/  SHF.L.U64.HI R5, R4, 0x4, R5 ;  /* 0x0000000404057819 */ /* 0x000fe20000010205 */
[-C--:B------:R-:W-:Y:S01]  /*d130*/  FMUL R138, R138, R144.reuse ;  /* 0x000000908a8a7220 */ /* 0x080fe20000400000 */
[----:B------:R-:W-:Y:S01]  /*d140*/  LEA.HI.X R11, R6, UR5, R9, 0x1, P0 ;  /* 0x00000005060b7c11 */ /* 0x000fe200080f0c09 */
[-C--:B------:R-:W-:Y:S01]  /*d150*/  FMUL R139, R139, R144.reuse ;  /* 0x000000908b8b7220 */ /* 0x080fe20000400000 */
[----:B------:R-:W-:Y:S01]  /*d160*/  ISETP.GT.AND P0, PT, R3, RZ, P3 ;  /* 0x000000ff0300720c */ /* 0x000fe20001f04270 */
[----:B------:R-:W-:Y:S01]  /*d170*/  FMUL R140, R140, R144 ;  /* 0x000000908c8c7220 */ /* 0x000fe20000400000 */
[----:B------:R-:W-:Y:S01]  /*d180*/  F2FP.F16.F32.PACK_AB R136, RZ, R136 ;  /* 0x00000088ff88723e */ /* 0x000fe200000000ff */
[-C--:B------:R-:W-:Y:S01]  /*d190*/  FMUL R141, R141, R144.reuse ;  /* 0x000000908d8d7220 */ /* 0x080fe20000400000 */
[----:B------:R-:W-:Y:S01]  /*d1a0*/  F2FP.F16.F32.PACK_AB R137, RZ, R137 ;  /* 0x00000089ff89723e */ /* 0x000fe200000000ff */
[----:B------:R-:W-:Y:S01]  /*d1b0*/  FMUL R142, R142, R144 ;  /* 0x000000908e8e7220 */ /* 0x000fe20000400000 */
[----:B------:R-:W-:Y:S01]  /*d1c0*/  LEA R4, P4, R4, R10, 0x4 ;  /* 0x0000000a04047211 */ /* 0x000fe200078820ff */
[----:B------:R-:W-:Y:S01]  /*d1d0*/  @P2 STG.E.U16 desc[UR58][R10.64], R136 ;  /* 0x000000880a002986 */ /* 0x000fe2000c10153a */
[----:B------:R-:W-:Y:S01]  /*d1e0*/  ISETP.GT.AND P2, PT, R8, 0x8, PT ;  /* 0x000000080800780c */ /* 0x000fe20003f44270 */
[----:B------:R-:W-:Y:S01]  /*d1f0*/  FMUL R143, R143, R144 ;  /* 0x000000908f8f7220 */ /* 0x000fe20000400000 */
[----:B------:R-:W-:Y:S01]  /*d200*/  ISETP.GT.AND P1, PT, R3, 0x8, P1 ;  /* 0x000000080300780c */ /* 0x000fe20000f24270 */
[--C-:B------:R-:W-:Y:S01]  /*d210*/  IMAD.X R5, R5, 0x1, R11.reuse, P4 ;  /* 0x0000000105057824 */ /* 0x100fe200020e060b */
[C---:B------:R-:W-:Y:S01]  /*d220*/  ISETP.GT.AND P5, PT, R3.reuse, RZ, P2 ;  /* 0x000000ff0300720c */ /* 0x040fe200017a4270 */
[--C-:B------:R-:W-:Y:S01]  /*d230*/  @P0 IMAD.MOV.U32 R6, RZ, RZ, R10.reuse ;  /* 0x000000ffff060224 */ /* 0x100fe200078e000a */
[----:B------:R-:W-:Y:S01]  /*d240*/  ISETP.GT.AND P3, PT, R3, 0x8, P3 ;  /* 0x000000080300780c */ /* 0x000fe20001f64270 */
[--C-:B------:R-:W-:Y:S01]  /*d250*/  @P0 IMAD.MOV.U32 R7, RZ, RZ, R11.reuse ;  /* 0x000000ffff070224 */ /* 0x100fe200078e000b */
[----:B------:R-:W-:Y:S01]  /*d260*/  F2FP.F16.F32.PACK_AB R138, RZ, R138 ;  /* 0x0000008aff8a723e */ /* 0x000fe200000000ff */
[-C--:B------:R-:W-:Y:S01]  /*d270*/  FMUL R128, R128, R144.reuse ;  /* 0x0000009080807220 */ /* 0x080fe20000400000 */
[----:B------:R-:W-:Y:S01]  /*d280*/  F2FP.F16.F32.PACK_AB R139, RZ, R139 ;  /* 0x0000008bff8b723e */ /* 0x000fe200000000ff */
[-C--:B------:R-:W-:Y:S01]  /*d290*/  FMUL R129, R129, R144.reuse ;  /* 0x0000009081817220 */ /* 0x080fe20000400000 */
[----:B------:R0:W-:Y:S01]  /*d2a0*/  @P0 STG.E.U16 desc[UR58][R6.64+0x2], R137 ;  /* 0x0000028906000986 */ /* 0x0001e2000c10153a */
[----:B------:R-:W-:Y:S01]  /*d2b0*/  ISETP.GT.AND P0, PT, R8, 0x9, PT ;  /* 0x000000090800780c */ /* 0x000fe20003f04270 */
[----:B------:R-:W-:Y:S01]  /*d2c0*/  FMUL R130, R130, R144 ;  /* 0x0000009082827220 */ /* 0x000fe20000400000 */
[----:B------:R-:W-:Y:S01]  /*d2d0*/  F2FP.F16.F32.PACK_AB R140, RZ, R140 ;  /* 0x0000008cff8c723e */ /* 0x000fe200000000ff */
[----:B------:R-:W-:Y:S01]  /*d2e0*/  @P1 STG.E.U16 desc[UR58][R4.64], R138 ;  /* 0x0000008a04001986 */ /* 0x000fe2000c10153a */
[----:B------:R-:W-:Y:S01]  /*d2f0*/  ISETP.GT.AND P4, PT, R3, RZ, P0 ;  /* 0x000000ff0300720c */ /* 0x000fe20000784270 */
[-C--:B------:R-:W-:Y:S01]  /*d300*/  FMUL R131, R131, R144.reuse ;  /* 0x0000009083837220 */ /* 0x080fe20000400000 */
[----:B------:R-:W-:Y:S01]  /*d310*/  ISETP.GT.AND P1, PT, R8, 0x10, PT ;  /* 0x000000100800780c */ /* 0x000fe20003f24270 */
[----:B------:R-:W-:Y:S01]  /*d320*/  @P3 STG.E.U16 desc[UR58][R4.64+0x2], R139 ;  /* 0x0000028b04003986 */ /* 0x000fe2000c10153a */
[----:B------:R-:W-:Y:S01]  /*d330*/  F2FP.F16.F32.PACK_AB R141, RZ, R141 ;  /* 0x0000008dff8d723e */ /* 0x000fe200000000ff */
[-C--:B------:R-:W-:Y:S01]  /*d340*/  FMUL R132, R132, R144.reuse ;  /* 0x0000009084847220 */ /* 0x080fe20000400000 */
[C---:B------:R-:W-:Y:S01]  /*d350*/  ISETP.GT.AND P2, PT, R3.reuse, 0x8, P2 ;  /* 0x000000080300780c */ /* 0x040fe20001744270 */
[--C-:B0-----:R-:W-:Y:S01]  /*d360*/  @P5 IMAD.MOV.U32 R6, RZ, RZ, R10.reuse ;  /* 0x000000ffff065224 */ /* 0x101fe200078e000a */
[----:B------:R-:W-:Y:S01]  /*d370*/  ISETP.GT.AND P3, PT, R3, 0x8, P0 ;  /* 0x000000080300780c */ /* 0x000fe20000764270 */
[--C-:B------:R-:W-:Y:S01]  /*d380*/  @P5 IMAD.MOV.U32 R7, RZ, RZ, R11.reuse ;  /* 0x000000ffff075224 */ /* 0x100fe200078e000b */
[----:B------:R-:W-:Y:S01]  /*d390*/  ISETP.GT.AND P0, PT, R8, 0x11, PT ;  /* 0x000000110800780c */ /* 0x000fe20003f04270 */
[----:B------:R-:W-:Y:S01]  /*d3a0*/  FMUL R133, R133, R144 ;  /* 0x0000009085857220 */ /* 0x000fe20000400000 */
[----:B------:R-:W-:Y:S01]  /*d3b0*/  F2FP.F16.F32.PACK_AB R142, RZ, R142 ;  /* 0x0000008eff8e723e */ /* 0x000fe200000000ff */
[-C--:B------:R-:W-:Y:S01]  /*d3c0*/  FMUL R134, R134, R144.reuse ;  /* 0x0000009086867220 */ /* 0x080fe20000400000 */
[----:B------:R0:W-:Y:S01]  /*d3d0*/  @P5 STG.E.U16 desc[UR58][R6.64+0x10], R140 ;  /* 0x0000108c06005986 */ /* 0x0001e2000c10153a */
[----:B------:R-:W-:Y:S01]  /*d3e0*/  ISETP.GT.AND P5, PT, R3, RZ, P1 ;  /* 0x000000ff0300720c */ /* 0x000fe20000fa4270 */
[-C--:B------:R-:W-:Y:S01]  /*d3f0*/  FMUL R135, R135, R144.reuse ;  /* 0x0000009087877220 */ /* 0x080fe20000400000 */
[----:B------:R-:W-:Y:S01]  /*d400*/  F2FP.F16.F32.PACK_AB R143, RZ, R143 ;  /* 0x0000008fff8f723e */ /* 0x000fe200000000ff */
[----:B------:R-:W-:Y:S01]  /*d410*/  FMUL R120, R120, R144 ;  /* 0x0000009078787220 */ /* 0x000fe20000400000 */
[----:B------:R-:W-:Y:S01]  /*d420*/  F2FP.F16.F32.PACK_AB R128, RZ, R128 ;  /* 0x00000080ff80723e */ /* 0x000fe200000000ff */
[-C--:B------:R-:W-:Y:S01]  /*d430*/  FMUL R121, R121, R144.reuse ;  /* 0x0000009079797220 */ /* 0x080fe20000400000 */
[----:B------:R-:W-:Y:S01]  /*d440*/  F2FP.F16.F32.PACK_AB R129, RZ, R129 ;  /* 0x00000081ff81723e */ /* 0x000fe200000000ff */
[-C--:B------:R-:W-:Y:S01]  /*d450*/  FMUL R122, R122, R144.reuse ;  /* 0x000000907a7a7220 */ /* 0x080fe20000400000 */
[----:B------:R-:W-:Y:S01]  /*d460*/  ISETP.GT.AND P1, PT, R3, 0x8, P1 ;  /* 0x000000080300780c */ /* 0x000fe20000f24270 */
[----:B------:R-:W-:Y:S01]  /*d470*/  FMUL R123, R123, R144 ;  /* 0x000000907b7b7220 */ /* 0x000fe20000400000 */
[----:B------:R-:W-:Y:S01]  /*d480*/  F2FP.F16.F32.PACK_AB R130, RZ, R130 ;  /* 0x00000082ff82723e */ /* 0x000fe200000000ff */
[--C-:B0-----:R-:W-:Y:S01]  /*d490*/  @P4 IMAD.MOV.U32 R6, RZ, RZ, R10.reuse ;  /* 0x000000ffff064224 */ /* 0x101fe200078e000a */
[----:B------:R-:W-:Y:S01]  /*d4a0*/  F2FP.F16.F32.PACK_AB R131, RZ, R131 ;  /* 0x00000083ff83723e */ /* 0x000fe200000000ff */
[--C-:B------:R-:W-:Y:S01]  /*d4b0*/  @P4 IMAD.MOV.U32 R7, RZ, RZ, R11.reuse ;  /* 0x000000ffff074224 */ /* 0x100fe200078e000b */
[----:B------:R-:W-:Y:S01]  /*d4c0*/  F2FP.F16.F32.PACK_AB R132, RZ, R132 ;  /* 0x00000084ff84723e */ /* 0x000fe200000000ff */
[-C--:B------:R-:W-:Y:S01]  /*d4d0*/  FMUL R124, R124, R144.reuse ;  /* 0x000000907c7c7220 */ /* 0x080fe20000400000 */
[----:B------:R-:W-:Y:S01]  /*d4e0*/  F2FP.F16.F32.PACK_AB R133, RZ, R133 ;  /* 0x00000085ff85723e */ /* 0x000fe200000000ff */
[-C--:B------:R-:W-:Y:S01]  /*d4f0*/  FMUL R125, R125, R144.reuse ;  /* 0x000000907d7d7220 */ /* 0x080fe20000400000 */
[----:B------:R0:W-:Y:S01]  /*d500*/  @P4 STG.E.U16 desc[UR58][R6.64+0x12], R141 ;  /* 0x0000128d06004986 */ /* 0x0001e2000c10153a */
[----:B------:R-:W-:Y:S01]  /*d510*/  ISETP.GT.AND P4, PT, R3, RZ, P0 ;  /* 0x000000ff0300720c */ /* 0x000fe20000784270 */
[----:B------:R-:W-:Y:S01]  /*d520*/  FMUL R126, R126, R144 ;  /* 0x000000907e7e7220 */ /* 0x000fe20000400000 */
[----:B------:R-:W-:Y:S01]  /*d530*/  F2FP.F16.F32.PACK_AB R134, RZ, R134 ;  /* 0x00000086ff86723e */ /* 0x000fe200000000ff */
[----:B------:R-:W-:Y:S01]  /*d540*/  @P2 STG.E.U16 desc[UR58][R4.64+0x10], R142 ;  /* 0x0000108e04002986 */ /* 0x000fe2000c10153a */
[----:B------:R-:W-:Y:S01]  /*d550*/  ISETP.GT.AND P2, PT, R8, 0x18, PT ;  /* 0x000000180800780c */ /* 0x000fe20003f44270 */
[-C--:B------:R-:W-:Y:S01]  /*d560*/  FMUL R127, R127, R144.reuse ;  /* 0x000000907f7f7220 */ /* 0x080fe20000400000 */
[----:B------:R-:W-:Y:S01]  /*d570*/  F2FP.F16.F32.PACK_AB R135, RZ, R135 ;  /* 0x00000087ff87723e */ /* 0x000fe200000000ff */
[----:B------:R-:W-:Y:S01]  /*d580*/  @P3 STG.E.U16 desc[UR58][R4.64+0x12], R143 ;  /* 0x0000128f04003986 */ /* 0x000fe2000c10153a */
[----:B------:R-:W-:Y:S01]  /*d590*/  ISETP.GT.AND P3, PT, R3, 0x8, P0 ;  /* 0x000000080300780c */ /* 0x000fe20000764270 */
[----:B------:R-:W-:Y:S01]  /*d5a0*/  FMUL R112, R112, R144 ;  /* 0x0000009070707220 */ /* 0x000fe20000400000 */
[----:B------:R-:W-:Y:S01]  /*d5b0*/  ISETP.GT.AND P0, PT, R8, 0x19, PT ;  /* 0x000000190800780c */ /* 0x000fe20003f04270 */
[--C-:B0-----:R-:W-:Y:S01]  /*d5c0*/  @P5 IMAD.MOV.U32 R6, RZ, RZ, R10.reuse ;  /* 0x000000ffff065224 */ /* 0x101fe200078e000a */
[----:B------:R-:W-:Y:S01]  /*d5d0*/  F2FP.F16.F32.PACK_AB R120, RZ, R120 ;  /* 0x00000078ff78723e */ /* 0x000fe200000000ff */
[--C-:B------:R-:W-:Y:S01]  /*d5e0*/  @P5 IMAD.MOV.U32 R7, RZ, RZ, R11.reuse ;  /* 0x000000ffff075224 */ /* 0x100fe200078e000b */
[----:B------:R-:W-:Y:S01]  /*d5f0*/  F2FP.F16.F32.PACK_AB R121, RZ, R121 ;  /* 0x00000079ff79723e */ /* 0x000fe200000000ff */
        /* <DEDUP_REMOVED lines=11> */
[----:B------:R-:W-:Y:S01]  /*d6b0*/  FMUL R118, R118, R144 ;  /* 0x0000009076767220 */ /* 0x000fe20000400000 */
[----:B------:R-:W-:Y:S01]  /*d6c0*/  F2FP.F16.F32.PACK_AB R126, RZ, R126 ;  /* 0x0000007eff7e723e */ /* 0x000fe200000000ff */
[----:B------:R-:W-:Y:S01]  /*d6d0*/  FMUL R119, R119, R144 ;  /* 0x0000009077777220 */ /* 0x000fe20000400000 */
[----:B------:R-:W-:Y:S01]  /*d6e0*/  F2FP.F16.F32.PACK_AB R127, RZ, R127 ;  /* 0x0000007fff7f723e */ /* 0x000fe200000000ff */
        /* <DEDUP_REMOVED lines=8> */
[C---:B------:R-:W-:Y:S01]  /*d770*/  ISETP.GT.AND P4, PT, R3.reuse, RZ, P0 ;  /* 0x000000ff0300720c */ /* 0x040fe20000784270 */
[-C--:B------:R-:W-:Y:S01]  /*d780*/  FMUL R106, R106, R144.reuse ;  /* 0x000000906a6a7220 */ /* 0x080fe20000400000 */
[----:B------:R-:W-:Y:S01]  /*d790*/  F2FP.F16.F32.PACK_AB R115, RZ, R115 ;  /* 0x00000073ff73723e */ /* 0x000fe200000000ff */
[----:B------:R-:W-:Y:S01]  /*d7a0*/  @P1 STG.E.U16 desc[UR58][R4.64+0x20], R130 ;  /* 0x0000208204001986 */ /* 0x000fe2000c10153a */
[----:B------:R-:W-:Y:S01]  /*d7b0*/  ISETP.GT.AND P1, PT, R3, 0x8, P2 ;  /* 0x000000080300780c */ /* 0x000fe20001724270 */
[-C--:B------:R-:W-:Y:S01]  /*d7c0*/  FMUL R107, R107, R144.reuse ;  /* 0x000000906b6b7220 */ /* 0x080fe20000400000 */
[----:B------:R-:W-:Y:S01]  /*d7d0*/  ISETP.GT.AND P2, PT, R8, 0x20, PT ;  /* 0x000000200800780c */ /* 0x000fe20003f44270 */
        /* <DEDUP_REMOVED lines=251> */
[----:B0-----:R-:W-:Y:S01]  /*e790*/  @P4 IMAD.MOV.U32 R6, RZ, RZ, R10 ;  /* 0x000000ffff064224 */ /* 0x001fe200078e000a */
[----:B------:R-:W-:Y:S01]  /*e7a0*/  F2FP.F16.F32.PACK_AB R36, RZ, R36 ;  /* 0x00000024ff24723e */ /* 0x000fe200000000ff */
[----:B------:R-:W-:Y:S01]  /*e7b0*/  @P4 IMAD.MOV.U32 R7, RZ, RZ, R11 ;  /* 0x000000ffff074224 */ /* 0x000fe200078e000b */
        /* <DEDUP_REMOVED lines=10> */
[----:B------:R-:W-:Y:S01]  /*e860*/  FMUL R31, R31, R144 ;  /* 0x000000901f1f7220 */ /* 0x000fe20000400000 */
[----:B------:R-:W-:Y:S01]  /*e870*/  ISETP.GT.AND P2, PT, R8, 0x58, PT ;  /* 0x000000580800780c */ /* 0x000fe20003f44270 */
[----:B------:R-:W-:Y:S01]  /*e880*/  @P3 STG.E.U16 desc[UR58][R4.64+0x92], R111 ;  /* 0x0000926f04003986 */ /* 0x000fe2000c10153a */
[----:B------:R-:W-:-:S02]  /*e890*/  ISETP.GT.AND P3, PT, R3, 0x8, P0 ;  /* 0x000000080300780c */ /* 0x000fc40000764270 */
[----:B------:R-:W-:Y:S01]  /*e8a0*/  ISETP.GT.AND P0, PT, R8, 0x59, PT ;  /* 0x000000590800780c */ /* 0x000fe20003f04270 */
[----:B0-----:R-:W-:Y:S01]  /*e8b0*/  @P5 IMAD.MOV.U32 R6, RZ, RZ, R10 ;  /* 0x000000ffff065224 */ /* 0x001fe200078e000a */
[----:B------:R-:W-:Y:S01]  /*e8c0*/  F2FP.F16.F32.PACK_AB R24, RZ, R24 ;  /* 0x00000018ff18723e */ /* 0x000fe200000000ff */
[----:B------:R-:W-:Y:S01]  /*e8d0*/  @P5 IMAD.MOV.U32 R7, RZ, RZ, R11 ;  /* 0x000000ffff075224 */ /* 0x000fe200078e000b */
[----:B------:R-:W-:Y:S02]  /*e8e0*/  F2FP.F16.F32.PACK_AB R25, RZ, R25 ;  /* 0x00000019ff19723e */ /* 0x000fe400000000ff */
[----:B------:R-:W-:Y:S02]  /*e8f0*/  F2FP.F16.F32.PACK_AB R26, RZ, R26 ;  /* 0x0000001aff1a723e */ /* 0x000fe400000000ff */
[----:B------:R0:W-:Y:S01]  /*e900*/  @P5 STG.E.U16 desc[UR58][R6.64+0xa0], R96 ;  /* 0x0000a06006005986 */ /* 0x0001e2000c10153a */
[----:B------:R-:W-:Y:S02]  /*e910*/  ISETP.GT.AND P5, PT, R3, RZ, P2 ;  /* 0x000000ff0300720c */ /* 0x000fe400017a4270 */
[----:B------:R-:W-:-:S02]  /*e920*/  F2FP.F16.F32.PACK_AB R27, RZ, R27 ;  /* 0x0000001bff1b723e */ /* 0x000fc400000000ff */
[----:B------:R-:W-:Y:S02]  /*e930*/  F2FP.F16.F32.PACK_AB R28, RZ, R28 ;  /* 0x0000001cff1c723e */ /* 0x000fe400000000ff */
[----:B------:R-:W-:Y:S02]  /*e940*/  F2FP.F16.F32.PACK_AB R29, RZ, R29 ;  /* 0x0000001dff1d723e */ /* 0x000fe400000000ff */
[----:B------:R-:W-:Y:S02]  /*e950*/  F2FP.F16.F32.PACK_AB R30, RZ, R30 ;  /* 0x0000001eff1e723e */ /* 0x000fe400000000ff */
[----:B------:R-:W-:Y:S01]  /*e960*/  F2FP.F16.F32.PACK_AB R31, RZ, R31 ;  /* 0x0000001fff1f723e */ /* 0x000fe200000000ff */
[----:B0-----:R-:W-:Y:S02]  /*e970*/  @P4 IMAD.MOV.U32 R6, RZ, RZ, R10 ;  /* 0x000000ffff064224 */ /* 0x001fe400078e000a */
[----:B------:R-:W-:-:S05]  /*e980*/  @P4 IMAD.MOV.U32 R7, RZ, RZ, R11 ;  /* 0x000000ffff074224 */ /* 0x000fca00078e000b */
[----:B------:R0:W-:Y:S01]  /*e990*/  @P4 STG.E.U16 desc[UR58][R6.64+0xa2], R97 ;  /* 0x0000a26106004986 */ /* 0x0001e2000c10153a */
[----:B------:R-:W-:-:S03]  /*e9a0*/  ISETP.GT.AND P4, PT, R3, RZ, P0 ;  /* 0x000000ff0300720c */ /* 0x000fc60000784270 */
[----:B------:R-:W-:Y:S01]  /*e9b0*/  @P1 STG.E.U16 desc[UR58][R4.64+0xa0], R98 ;  /* 0x0000a06204001986 */ /* 0x000fe2000c10153a */
[C---:B------:R-:W-:Y:S02]  /*e9c0*/  ISETP.GT.AND P1, PT, R3.reuse, 0x8, P2 ;  /* 0x000000080300780c */ /* 0x040fe40001724270 */
[C---:B------:R-:W-:Y:S01]  /*e9d0*/  ISETP.GT.AND P2, PT, R8.reuse, 0x60, PT ;  /* 0x000000600800780c */ /* 0x040fe20003f44270 */
[----:B------:R-:W-:Y:S01]  /*e9e0*/  @P3 STG.E.U16 desc[UR58][R4.64+0xa2], R99 ;  /* 0x0000a26304003986 */ /* 0x000fe2000c10153a */
[----:B------:R-:W-:Y:S02]  /*e9f0*/  ISETP.GT.AND P3, PT, R3, 0x8, P0 ;  /* 0x000000080300780c */ /* 0x000fe40000764270 */
[----:B------:R-:W-:Y:S01]  /*ea00*/  ISETP.GT.AND P0, PT, R8, 0x61, PT ;  /* 0x000000610800780c */ /* 0x000fe20003f04270 */
[----:B0-----:R-:W-:Y:S02]  /*ea10*/  @P5 IMAD.MOV.U32 R6, RZ, RZ, R10 ;  /* 0x000000ffff065224 */ /* 0x001fe400078e000a */
[----:B------:R-:W-:-:S05]  /*ea20*/  @P5 IMAD.MOV.U32 R7, RZ, RZ, R11 ;  /* 0x000000ffff075224 */ /* 0x000fca00078e000b */
[----:B------:R0:W-:Y:S01]  /*ea30*/  @P5 STG.E.U16 desc[UR58][R6.64+0xb0], R100 ;  /* 0x0000b06406005986 */ /* 0x0001e2000c10153a */
[----:B------:R-:W-:Y:S01]  /*ea40*/  ISETP.GT.AND P5, PT, R3, RZ, P2 ;  /* 0x000000ff0300720c */ /* 0x000fe200017a4270 */
        /* <DEDUP_REMOVED lines=181> */
[C---:B------:R-:W-:Y:S02]  /*f5a0*/  ISETP.GT.AND P5, PT, R3.reuse, RZ, P2 ;  /* 0x000000ff0300720c */ /* 0x040fe400017a4270 */
[----:B------:R-:W-:Y:S01]  /*f5b0*/  ISETP.GT.AND P2, PT, R3, 0x8, P2 ;  /* 0x000000080300780c */ /* 0x000fe20001744270 */
[----:B0-----:R-:W-:Y:S02]  /*f5c0*/  @P4 IMAD.MOV.U32 R6, RZ, RZ, R10 ;  /* 0x000000ffff064224 */ /* 0x001fe400078e000a */
[----:B------:R-:W-:-:S05]  /*f5d0*/  @P4 IMAD.MOV.U32 R7, RZ, RZ, R11 ;  /* 0x000000ffff074224 */ /* 0x000fca00078e000b */
[----:B------:R0:W-:Y:S01]  /*f5e0*/  @P4 STG.E.U16 desc[UR58][R6.64+0x182], R41 ;  /* 0x0001822906004986 */ /* 0x0001e2000c10153a */
[C---:B------:R-:W-:Y:S02]  /*f5f0*/  ISETP.GT.AND P4, PT, R3.reuse, RZ, P0 ;  /* 0x000000ff0300720c */ /* 0x040fe40000784270 */
[----:B------:R-:W-:Y:S01]  /*f600*/  ISETP.GT.AND P0, PT, R3, 0x8, P0 ;  /* 0x000000080300780c */ /* 0x000fe20000704270 */
[----:B------:R-:W-:Y:S01]  /*f610*/  @P1 STG.E.U16 desc[UR58][R4.64+0x180], R42 ;  /* 0x0001802a04001986 */ /* 0x000fe2000c10153a */
[----:B------:R-:W-:-:S03]  /*f620*/  ISETP.GT.AND P1, PT, R8, 0xd1, PT ;  /* 0x000000d10800780c */ /* 0x000fc60003f24270 */
[----:B------:R-:W-:Y:S01]  /*f630*/  @P3 STG.E.U16 desc[UR58][R4.64+0x182], R43 ;  /* 0x0001822b04003986 */ /* 0x000fe2000c10153a */
        /* <DEDUP_REMOVED lines=9> */
[----:B------:R-:W-:Y:S04]  /*f6d0*/  @P2 STG.E.U16 desc[UR58][R4.64+0x190], R46 ;  /* 0x0001902e04002986 */ /* 0x000fe8000c10153a */
[----:B------:R-:W-:Y:S01]  /*f6e0*/  @P0 STG.E.U16 desc[UR58][R4.64+0x192], R47 ;  /* 0x0001922f04000986 */ /* 0x000fe2000c10153a */
[----:B------:R-:W-:Y:S01]  /*f6f0*/  ISETP.GT.AND P0, PT, R3, 0x8, P3 ;  /* 0x000000080300780c */ /* 0x000fe20001f04270 */
[----:B0-----:R-:W-:Y:S02]  /*f700*/  @P5 IMAD.MOV.U32 R6, RZ, RZ, R10 ;  /* 0x000000ffff065224 */ /* 0x001fe400078e000a */
[----:B------:R-:W-:-:S05]  /*f710*/  @P5 IMAD.MOV.U32 R7, RZ, RZ, R11 ;  /* 0x000000ffff075224 */ /* 0x000fca00078e000b */
[----:B------:R0:W-:Y:S01]  /*f720*/  @P5 STG.E.U16 desc[UR58][R6.64+0x1a0], R32 ;  /* 0x0001a02006005986 */ /* 0x0001e2000c10153a */
[----:B------:R-:W-:Y:S02]  /*f730*/  ISETP.GT.AND P5, PT, R3, 0x8, P1 ;  /* 0x000000080300780c */ /* 0x000fe40000fa4270 */
[----:B------:R-:W-:-:S04]  /*f740*/  ISETP.GT.AND P1, PT, R8, 0xd9, PT ;  /* 0x000000d90800780c */ /* 0x000fc80003f24270 */
[----:B------:R-:W-:Y:S01]  /*f750*/  ISETP.GT.AND P3, PT, R3, RZ, P1 ;  /* 0x000000ff0300720c */ /* 0x000fe20000f64270 */
[----:B0-----:R-:W-:Y:S02]  /*f760*/  @P4 IMAD.MOV.U32 R6, RZ, RZ, R10 ;  /* 0x000000ffff064224 */ /* 0x001fe400078e000a */
[----:B------:R-:W-:-:S05]  /*f770*/  @P4 IMAD.MOV.U32 R7, RZ, RZ, R11 ;  /* 0x000000ffff074224 */ /* 0x000fca00078e000b */
[----:B------:R0:W-:Y:S01]  /*f780*/  @P4 STG.E.U16 desc[UR58][R6.64+0x1a2], R33 ;  /* 0x0001a22106004986 */ /* 0x0001e2000c10153a */
[----:B------:R-:W-:-:S03]  /*f790*/  ISETP.GT.AND P4, PT, R8, 0xd8, PT ;  /* 0x000000d80800780c */ /* 0x000fc60003f84270 */
[----:B------:R-:W-:Y:S01]  /*f7a0*/  @P0 STG.E.U16 desc[UR58][R4.64+0x1a0], R34 ;  /* 0x0001a02204000986 */ /* 0x000fe2000c10153a */
[C---:B------:R-:W-:Y:S02]  /*f7b0*/  ISETP.GT.AND P2, PT, R3.reuse, RZ, P4 ;  /* 0x000000ff0300720c */ /* 0x040fe40002744270 */
[C---:B------:R-:W-:Y:S01]  /*f7c0*/  ISETP.GT.AND P4, PT, R3.reuse, 0x8, P4 ;  /* 0x000000080300780c */ /* 0x040fe20002784270 */
[----:B------:R-:W-:Y:S01]  /*f7d0*/  @P5 STG.E.U16 desc[UR58][R4.64+0x1a2], R35 ;  /* 0x0001a22304005986 */ /* 0x000fe2000c10153a */
[----:B------:R-:W-:Y:S02]  /*f7e0*/  ISETP.GT.AND P5, PT, R3, 0x8, P1 ;  /* 0x000000080300780c */ /* 0x000fe40000fa4270 */
[C---:B------:R-:W-:Y:S02]  /*f7f0*/  ISETP.GT.AND P0, PT, R8.reuse, 0xe1, PT ;  /* 0x000000e10800780c */ /* 0x040fe40003f04270 */
[----:B------:R-:W-:-:S05]  /*f800*/  ISETP.GT.AND P1, PT, R8, 0xe9, PT ;  /* 0x000000e90800780c */ /* 0x000fca0003f24270 */
[----:B0-----:R-:W-:Y:S02]  /*f810*/  @P2 IMAD.MOV.U32 R6, RZ, RZ, R10 ;  /* 0x000000ffff062224 */ /* 0x001fe400078e000a */
[----:B------:R-:W-:-:S05]  /*f820*/  @P2 IMAD.MOV.U32 R7, RZ, RZ, R11 ;  /* 0x000000ffff072224 */ /* 0x000fca00078e000b */
[----:B------:R0:W-:Y:S01]  /*f830*/  @P2 STG.E.U16 desc[UR58][R6.64+0x1b0], R36 ;  /* 0x0001b02406002986 */ /* 0x0001e2000c10153a */
[----:B------:R-:W-:Y:S01]  /*f840*/  ISETP.GT.AND P2, PT, R8, 0xe8, PT ;  /* 0x000000e80800780c */ /* 0x000fe20003f44270 */
        /* <DEDUP_REMOVED lines=8> */
[C---:B------:R-:W-:Y:S02]  /*f8d0*/  ISETP.GT.AND P5, PT, R3.reuse, RZ, P0 ;  /* 0x000000ff0300720c */ /* 0x040fe400007a4270 */
[----:B------:R-:W-:-:S07]  /*f8e0*/  ISETP.GT.AND P0, PT, R3, 0x8, P0 ;  /* 0x000000080300780c */ /* 0x000fce0000704270 */
        /* <DEDUP_REMOVED lines=10> */
[----:B------:R-:W-:Y:S04]  /*f990*/  @P3 STG.E.U16 desc[UR58][R4.64+0x1c0], R26 ;  /* 0x0001c01a04003986 */ /* 0x000fe8000c10153a */
[----:B------:R-:W-:Y:S06]  /*f9a0*/  @P0 STG.E.U16 desc[UR58][R4.64+0x1c2], R27 ;  /* 0x0001c21b04000986 */ /* 0x000fec000c10153a */
[----:B0-----:R-:W-:-:S02]  /*f9b0*/  @P5 IMAD.MOV.U32 R6, RZ, RZ, R10 ;  /* 0x000000ffff065224 */ /* 0x001fc400078e000a */
[----:B------:R-:W-:-:S05]  /*f9c0*/  @P5 IMAD.MOV.U32 R7, RZ, RZ, R11 ;  /* 0x000000ffff075224 */ /* 0x000fca00078e000b */
[----:B------:R0:W-:Y:S04]  /*f9d0*/  @P5 STG.E.U16 desc[UR58][R6.64+0x1d0], R28 ;  /* 0x0001d01c06005986 */ /* 0x0001e8000c10153a */
[----:B------:R1:W-:Y:S04]  /*f9e0*/  @P4 STG.E.U16 desc[UR58][R10.64+0x1d2], R29 ;  /* 0x0001d21d0a004986 */ /* 0x0003e8000c10153a */
[----:B------:R1:W-:Y:S01]  /*f9f0*/  @P2 STG.E.U16 desc[UR58][R4.64+0x1d0], R30 ;  /* 0x0001d01e04002986 */ /* 0x0003e2000c10153a */
[----:B0-----:R-:W-:Y:S02]  /*fa00*/  @P1 IMAD.MOV.U32 R6, RZ, RZ, R4 ;  /* 0x000000ffff061224 */ /* 0x001fe400078e0004 */
[----:B------:R-:W-:-:S05]  /*fa10*/  @P1 IMAD.MOV.U32 R7, RZ, RZ, R5 ;  /* 0x000000ffff071224 */ /* 0x000fca00078e0005 */
[----:B------:R1:W-:Y:S02]  /*fa20*/  @P1 STG.E.U16 desc[UR58][R6.64+0x1d2], R31 ;  /* 0x0001d21f06001986 */ /* 0x0003e4000c10153a */
.L_x_270:
[----:B------:R-:W-:Y:S05]  /*fa30*/  BSYNC B0 ;  /* 0x0000000000007941 */ /* 0x000fea0003800000 */
.L_x_32:
[----:B------:R-:W-:Y:S01]  /*fa40*/  ULDC UR4, c[0x0][0xc] ;  /* 0x0000030000047ab9 */ /* 0x000fe20000000800 */
[----:B------:R-:W-:Y:S01]  /*fa50*/  ULDC UR5, c[0x0][0x10] ;  /* 0x0000040000057ab9 */ /* 0x000fe20000000800 */
[----:B------:R-:W0:Y:S01]  /*fa60*/  LDC R3, c[0x0][0x14] ;  /* 0x00000500ff037b82 */ /* 0x000e220000000800 */
[----:B------:R-:W-:Y:S01]  /*fa70*/  UIMAD.WIDE.U32 UR4, UR4, UR5, URZ ;  /* 0x00000005040472a5 */ /* 0x000fe2000f8e003f */
[----:B-----5:R-:W-:Y:S02]  /*fa80*/  IMAD.MOV.U32 R149, RZ, RZ, -0x1 ;  /* 0xffffffffff957424 */ /* 0x020fe400078e00ff */
[----:B------:R-:W-:-:S03]  /*fa90*/  IMAD.MOV.U32 R147, RZ, RZ, -0x1 ;  /* 0xffffffffff937424 */ /* 0x000fc600078e00ff */
[----:B0-----:R-:W-:-:S04]  /*faa0*/  IMAD.WIDE.U32 R16, R3, UR4, R16 ;  /* 0x0000000403107c25 */ /* 0x001fc8000f8e0010 */
[----:B------:R-:W-:Y:S01]  /*fab0*/  IMAD R3, R3, UR5, RZ ;  /* 0x0000000503037c24 */ /* 0x000fe2000f8e02ff */
[----:B------:R-:W-:Y:S02]  /*fac0*/  ULDC.64 UR4, c[0x0][0x650] ;  /* 0x0001940000047ab9 */ /* 0x000fe40000000a00 */
[----:B------:R-:W-:Y:S01]  /*fad0*/  ISETP.GE.U32.AND P0, PT, R16, UR4, PT ;  /* 0x0000000410007c0c */ /* 0x000fe2000bf06070 */
[--C-:B------:R-:W-:Y:S01]  /*fae0*/  IMAD.IADD R17, R17, 0x1, R3.reuse ;  /* 0x0000000111117824 */ /* 0x100fe200078e0203 */
[----:B------:R-:W-:-:S04]  /*faf0*/  PRMT R3, RZ, 0x7610, R3 ;  /* 0x00007610ff037816 */ /* 0x000fc80000000003 */
[----:B------:R-:W-:-:S13]  /*fb00*/  ISETP.GE.U32.AND.EX P0, PT, R17, UR5, PT, P0 ;  /* 0x0000000511007c0c */ /* 0x000fda000bf06100 */
[----:B------:R-:W-:Y:S05]  /*fb10*/  @P0 BRA `(.L_x_271) ;  /* 0x0000000400640947 */ /* 0x000fea0003800000 */
[----:B----4-:R-:W0:Y:S01]  /*fb20*/  S2R R12, SR_CTAID.X ;  /* 0x00000000000c7919 */ /* 0x010e220000002500 */
[----:B-1----:R-:W1:Y:S01]  /*fb30*/  LDC.64 R10, c[0x0][0x628] ;  /* 0x00018a00ff0a7b82 */ /* 0x002e620000000a00 */
[----:B------:R-:W-:Y:S01]  /*fb40*/  ULDC UR4, c[0x0][0x150] ;  /* 0x0000540000047ab9 */ /* 0x000fe20000000800 */
[----:B------:R-:W-:Y:S01]  /*fb50*/  IMAD.MOV.U32 R8, RZ, RZ, R16 ;  /* 0x000000ffff087224 */ /* 0x000fe200078e0010 */
[----:B------:R-:W4:Y:S01]  /*fb60*/  S2R R24, SR_CTAID.Y ;  /* 0x0000000000187919 */ /* 0x000f220000002600 */
[----:B------:R-:W-:-:S04]  /*fb70*/  IMAD.MOV.U32 R9, RZ, RZ, R17 ;  /* 0x000000ffff097224 */ /* 0x000fc800078e0011 */
[----:B------:R-:W2:Y:S08]  /*fb80*/  LDC R21, c[0x0][0x144] ;  /* 0x00005100ff157b82 */ /* 0x000eb00000000800 */
[----:B------:R-:W2:Y:S08]  /*fb90*/  LDC R0, c[0x0][0x630] ;  /* 0x00018c00ff007b82 */ /* 0x000eb00000000800 */
[----:B------:R-:W2:Y:S01]  /*fba0*/  LDC.64 R14, c[0x0][0x620] ;  /* 0x00018800ff0e7b82 */ /* 0x000ea20000000a00 */
[----:B-1----:R-:W-:-:S04]  /*fbb0*/  ISETP.NE.U32.AND P0, PT, R10, RZ, PT ;  /* 0x000000ff0a00720c */ /* 0x002fc80003f05070 */
[----:B------:R-:W-:Y:S02]  /*fbc0*/  ISETP.NE.AND.EX P0, PT, R11, RZ, PT, P0 ;  /* 0x000000ff0b00720c */ /* 0x000fe40003f05300 */
[----:B0-----:R-:W-:-:S05]  /*fbd0*/  I2FP.F32.U32 R3, R12 ;  /* 0x0000000c00037245 */ /* 0x001fca0000201000 */
[----:B------:R-:W-:-:S04]  /*fbe0*/  FMUL R3, R3, UR4 ;  /* 0x0000000403037c20 */ /* 0x000fc80008400000 */
[----:B------:R0:W1:Y:S02]  /*fbf0*/  F2I.U32.TRUNC.NTZ R20, R3 ;  /* 0x0000000300147305 */ /* 0x000064000020f000 */
[----:B----4-:R-:W-:Y:S05]  /*fc00*/  @!P0 BRA `(.L_x_272) ;  /* 0x0000000000288947 */ /* 0x010fea0003800000 */
[----:B0-----:R-:W0:Y:S02]  /*fc10*/  LDC R3, c[0x0][0x634] ;  /* 0x00018d00ff037b82 */ /* 0x001e240000000800 */
[----:B0-----:R-:W-:-:S05]  /*fc20*/  IADD3 R3, P0, R16, R3, RZ ;  /* 0x0000000310037210 */ /* 0x001fca0007f1e0ff */
[----:B------:R-:W-:-:S04]  /*fc30*/  IMAD.X R13, RZ, RZ, R17, P0 ;  /* 0x000000ffff0d7224 */ /* 0x000fc800000e0611 */
[----:B--23--:R-:W-:-:S04]  /*fc40*/  IMAD.WIDE.U32 R4, R13, R10, RZ ;  /* 0x0000000a0d047225 */ /* 0x00cfc800078e00ff */
[----:B------:R-:W-:-:S04]  /*fc50*/  IMAD.WIDE.U32 R6, P0, R3, R11, R4 ;  /* 0x0000000b03067225 */ /* 0x000fc80007800004 */
[----:B------:R-:W-:-:S04]  /*fc60*/  IMAD.WIDE.U32 R4, R3, R10, RZ ;  /* 0x0000000a03047225 */ /* 0x000fc800078e00ff */
[----:B------:R-:W-:Y:S01]  /*fc70*/  IMAD.X R9, RZ, RZ, RZ, P0 ;  /* 0x000000ffff097224 */ /* 0x000fe200000e06ff */
[----:B------:R-:W-:Y:S01]  /*fc80*/  IADD3 RZ, P0, R5, R6, RZ ;  /* 0x0000000605ff7210 */ /* 0x000fe20007f1e0ff */
[----:B------:R-:W-:-:S04]  /*fc90*/  IMAD.MOV.U32 R8, RZ, RZ, R7 ;  /* 0x000000ffff087224 */ /* 0x000fc800078e0007 */
[----:B------:R-:W-:-:S08]  /*fca0*/  IMAD.WIDE.U32.X R8, R13, R11, R8, P0 ;  /* 0x0000000b0d087225 */ /* 0x000fd000000e0408 */
.L_x_272:
[----:B------:R-:W4:Y:S01]  /*fcb0*/  LDC.64 R28, c[0x0][0x640] ;  /* 0x00019000ff1c7b82 */ /* 0x000f220000000a00 */
[-CC-:B--2---:R-:W-:Y:S01]  /*fcc0*/  SHF.R.U64 R147, R8, R0.reuse, R9.reuse ;  /* 0x0000000008937219 */ /* 0x184fe20000001209 */
[----:B-1----:R-:W-:Y:S01]  /*fcd0*/  IMAD.MOV R20, RZ, RZ, -R20 ;  /* 0x000000ffff147224 */ /* 0x002fe200078e0a14 */
[----:B------:R-:W-:Y:S01]  /*fce0*/  SHF.R.U32.HI R0, RZ, R0, R9 ;  /* 0x00000000ff007219 */ /* 0x000fe20000011609 */
[----:B------:R-:W-:Y:S01]  /*fcf0*/  ULDC UR4, c[0x0][0x154] ;  /* 0x0000550000047ab9 */ /* 0x000fe20000000800 */
[----:B0-----:R-:W-:Y:S01]  /*fd00*/  IADD3 R3, P0, RZ, -R147, RZ ;  /* 0x80000093ff037210 */ /* 0x001fe20007f1e0ff */
[----:B------:R-:W-:Y:S02]  /*fd10*/  IMAD R21, R21, R20, R12 ;  /* 0x0000001415157224 */ /* 0x000fe400078e020c */
[----:B------:R-:W0:Y:S01]  /*fd20*/  LDC R6, c[0x0][0x618] ;  /* 0x00018600ff067b82 */ /* 0x000e220000000800 */
[----:B------:R-:W-:Y:S02]  /*fd30*/  IMAD.MOV.U32 R7, RZ, RZ, 0x1 ;  /* 0x00000001ff077424 */ /* 0x000fe400078e00ff */
[----:B---3--:R-:W-:-:S04]  /*fd40*/  IMAD.X R5, RZ, RZ, ~R0, P0 ;  /* 0x000000ffff057224 */ /* 0x008fc800000e0e00 */
[-C--:B------:R-:W-:Y:S01]  /*fd50*/  IMAD R0, R5, R14.reuse, RZ ;  /* 0x0000000e05007224 */ /* 0x080fe200078e02ff */
[----:B------:R-:W1:Y:S01]  /*fd60*/  LDC R8, c[0x0][0x608] ;  /* 0x00018200ff087b82 */ /* 0x000e620000000800 */
[----:B------:R-:W-:-:S04]  /*fd70*/  IMAD.WIDE.U32 R4, R3, R14, R16 ;  /* 0x0000000e03047225 */ /* 0x000fc800078e0010 */
[----:B------:R-:W-:Y:S01]  /*fd80*/  IMAD R3, R3, R15, R0 ;  /* 0x0000000f03037224 */ /* 0x000fe200078e0200 */
[----:B------:R-:W-:Y:S02]  /*fd90*/  I2FP.F32.U32 R0, R24 ;  /* 0x0000001800007245 */ /* 0x000fe40000201000 */
[----:B------:R-:W2:Y:S01]  /*fda0*/  LDC R26, c[0x0][0x658] ;  /* 0x00019600ff1a7b82 */ /* 0x000ea20000000800 */
[----:B------:R-:W-:Y:S01]  /*fdb0*/  IMAD.IADD R3, R5, 0x1, R3 ;  /* 0x0000000105037824 */ /* 0x000fe200078e0203 */
[----:B----4-:R-:W-:Y:S01]  /*fdc0*/  ISETP.NE.U32.AND P0, PT, R28, RZ, PT ;  /* 0x000000ff1c00720c */ /* 0x010fe20003f05070 */
[----:B------:R-:W-:Y:S01]  /*fdd0*/  FMUL R0, R0, UR4 ;  /* 0x0000000400007c20 */ /* 0x000fe20008400000 */
[----:B------:R-:W-:Y:S02]  /*fde0*/  IMAD.MOV.U32 R5, RZ, RZ, -0x1 ;  /* 0xffffffffff057424 */ /* 0x000fe400078e00ff */
[----:B------:R-:W-:Y:S01]  /*fdf0*/  ISETP.NE.AND.EX P0, PT, R29, RZ, PT, P0 ;  /* 0x000000ff1d00720c */ /* 0x000fe20003f05300 */
[----:B------:R3:W4:Y:S01]  /*fe00*/  F2I.U32.TRUNC.NTZ R13, R0 ;  /* 0x00000000000d7305 */ /* 0x000722000020f000 */
[----:B------:R-:W3:Y:S01]  /*fe10*/  LDC R15, c[0x0][0x148] ;  /* 0x00005200ff0f7b82 */ /* 0x000ee20000000800 */
[----:B0-----:R-:W-:-:S02]  /*fe20*/  SHF.R.U64 R12, R4, R6, R3 ;  /* 0x00000006040c7219 */ /* 0x001fc40000001203 */
[----:B------:R-:W-:-:S05]  /*fe30*/  SHF.R.U32.HI R3, RZ, R6, R3 ;  /* 0x00000006ff037219 */ /* 0x000fca0000011603 */
[----:B------:R-:W0:Y:S01]  /*fe40*/  LDC R20, c[0x0][0x600] ;  /* 0x00018000ff147b82 */ /* 0x000e220000000800 */
[-CC-:B-1----:R-:W-:Y:S02]  /*fe50*/  SHF.R.U64 R10, R12, R8.reuse, R3.reuse ;  /* 0x000000080c0a7219 */ /* 0x182fe40000001203 */
[----:B------:R-:W-:-:S05]  /*fe60*/  SHF.R.U32.HI R3, RZ, R8, R3 ;  /* 0x00000008ff037219 */ /* 0x000fca0000011603 */
[----:B------:R-:W1:Y:S01]  /*fe70*/  LDC R27, c[0x0][0x648] ;  /* 0x00019200ff1b7b82 */ /* 0x000e620000000800 */
[-C--:B--2---:R-:W-:Y:S02]  /*fe80*/  SHF.L.U32 R4, R5, R26.reuse, RZ ;  /* 0x0000001a05047219 */ /* 0x084fe400000006ff */
[-CC-:B------:R-:W-:Y:S02]  /*fe90*/  SHF.R.U64 R14, R10, R26.reuse, R3.reuse ;  /* 0x0000001a0a0e7219 */ /* 0x180fe40000001203 */
[----:B------:R-:W-:Y:S02]  /*fea0*/  SHF.R.U32.HI R5, RZ, R26, R3 ;  /* 0x0000001aff057219 */ /* 0x000fe40000011603 */
[----:B------:R-:W-:Y:S01]  /*feb0*/  LOP3.LUT R25, RZ, R4, RZ, 0x33, !PT ;  /* 0x00000004ff197212 */ /* 0x000fe200078e33ff */
[----:B------:R-:W2:Y:S01]  /*fec0*/  LDC R30, c[0x0][0x638] ;  /* 0x00018e00ff1e7b82 */ /* 0x000ea20000000800 */
[----:B------:R-:W-:Y:S01]  /*fed0*/  SHF.L.U32 R26, R7, R26, RZ ;  /* 0x0000001a071a7219 */ /* 0x000fe200000006ff */
[----:B------:R-:W-:-:S06]  /*fee0*/  IMAD.MOV.U32 R4, RZ, RZ, R14 ;  /* 0x000000ffff047224 */ /* 0x000fcc00078e000e */
[----:B------:R-:W0:Y:S01]  /*fef0*/  LDC R31, c[0x0][0x610] ;  /* 0x00018400ff1f7b82 */ /* 0x000e220000000800 */
[----:B----4-:R-:W-:Y:S05]  /*ff00*/  @!P0 BRA `(.L_x_273) ;  /* 0x0000000000288947 */ /* 0x010fea0003800000 */
        /* <DEDUP_REMOVED lines=10> */
.L_x_273:
[----:B------:R-:W-:Y:S01]  /*ffb0*/  ISETP.NE.AND P0, PT, R2, 0x1, PT ;  /* 0x000000010200780c */ /* 0x000fe20003f05270 */
[----:B0-----:R-:W-:Y:S01]  /*ffc0*/  VIADD R7, R20, 0xffffffff ;  /* 0xffffffff14077836 */ /* 0x001fe20000000000 */
[----:B-1-3--:R-:W-:Y:S01]  /*ffd0*/  SHF.R.U64 R0, R4, R27, R5 ;  /* 0x0000001b04007219 */ /* 0x00afe20000001205 */
[----:B------:R-:W-:Y:S01]  /*ffe0*/  IMAD.MOV R13, RZ, RZ, -R13 ;  /* 0x000000ffff0d7224 */ /* 0x000fe200078e0a0d */
[----:B------:R-:W-:Y:S01]  /*fff0*/  LOP3.LUT R5, R10, R25, RZ, 0xc0, !PT ;  /* 0x000000190a057212 */ /* 0x000fe200078ec0ff */
[----:B------:R-:W-:Y:S01]  /*10000*/  IMAD.MOV.U32 R4, RZ, RZ, 0x1 ;  /* 0x00000001ff047424 */ /* 0x000fe200078e00ff */
[----:B------:R-:W-:Y:S01]  /*10010*/  LOP3.LUT R12, R12, R7, RZ, 0xc0, !PT ;  /* 0x000000070c0c7212 */ /* 0x000fe200078ec0ff */
[----:B------:R-:W-:Y:S02]  /*10020*/  IMAD.MOV R3, RZ, RZ, -R0 ;  /* 0x000000ffff037224 */ /* 0x000fe400078e0a00 */
[----:B------:R-:W-:Y:S02]  /*10030*/  IMAD R0, R26, R0, R5 ;  /* 0x000000001a007224 */ /* 0x000fe400078e0205 */
[----:B--2---:R-:W-:-:S02]  /*10040*/  IMAD R3, R3, R30, R14 ;  /* 0x0000001e03037224 */ /* 0x004fc400078e020e */
[----:B------:R-:W-:Y:S02]  /*10050*/  @P0 IMAD R21, R15, R13, R24 ;  /* 0x0000000d0f150224 */ /* 0x000fe400078e0218 */
[----:B------:R-:W-:Y:S01]  /*10060*/  IMAD R5, R3, R20, R12 ;  /* 0x0000001403057224 */ /* 0x000fe200078e020c */
[----:B------:R-:W-:Y:S01]  /*10070*/  PRMT R3, R4, 0x7610, R3 ;  /* 0x0000761004037816 */ /* 0x000fe20000000003 */
[----:B------:R-:W-:-:S05]  /*10080*/  IMAD R0, R0, R31, R21 ;  /* 0x0000001f00007224 */ /* 0x000fca00078e0215 */
[----:B------:R-:W-:Y:S02]  /*10090*/  SEL R149, R5, R0, !P0 ;  /* 0x0000000005957207 */ /* 0x000fe40004000000 */
[----:B------:R-:W-:-:S07]  /*100a0*/  SEL R0, R0, R5, !P0 ;  /* 0x0000000500007207 */ /* 0x000fce0004000000 */
.L_x_271:
[----:B------:R-:W-:Y:S01]  /*100b0*/  LOP3.LUT P0, RZ, R3, 0xff, RZ, 0xc0, !PT ;  /* 0x000000ff03ff7812 */ /* 0x000fe2000780c0ff */
[----:B------:R-:W-:-:S12]  /*100c0*/  IMAD.MOV.U32 R148, RZ, RZ, R0 ;  /* 0x000000ffff947224 */ /* 0x000fd800078e0000 */
[----:B------:R-:W-:Y:S05]  /*100d0*/  @P0 BRA `(.L_x_274) ;  /* 0xffffff1000340947 */ /* 0x000fea000383ffff */
[----:B------:R-:W-:Y:S05]  /*100e0*/  EXIT ;  /* 0x000000000000794d */ /* 0x000fea0003800000 */
.L_x_7:
[----:B0-----:R-:W-:Y:S01]  /*100f0*/  ULDC.64 UR4, c[0x0][0x650] ;  /* 0x0001940000047ab9 */ /* 0x001fe20000000a00 */
        /* <DEDUP_REMOVED lines=25> */
.L_x_276:
[----:B------:R-:W0:Y:S01]  /*10290*/  LDC.64 R28, c[0x0][0x640] ;  /* 0x00019000ff1c7b82 */ /* 0x000e220000000a00 */
[-CC-:B------:R-:W-:Y:S01]  /*102a0*/  SHF.R.U64 R22, R12, R6.reuse, R13.reuse ;  /* 0x000000060c167219 */ /* 0x180fe2000000120d */
[----:B------:R-:W-:Y:S01]  /*102b0*/  IMAD.MOV.U32 R30, RZ, RZ, 0x1 ;  /* 0x00000001ff1e7424 */ /* 0x000fe200078e00ff */
[----:B------:R-:W-:Y:S02]  /*102c0*/  SHF.R.U32.HI R6, RZ, R6, R13 ;  /* 0x00000006ff067219 */ /* 0x000fe4000001160d */
        /* <DEDUP_REMOVED lines=8> */
[----:B------:R-:W-:Y:S01]  /*10350*/  IMAD.IADD R9, R9, 0x1, R11 ;  /* 0x0000000109097824 */ /* 0x000fe200078e020b */
[----:B0-----:R-:W-:-:S04]  /*10360*/  ISETP.NE.U32.AND P0, PT, R28, RZ, PT ;  /* 0x000000ff1c00720c */ /* 0x001fc80003f05070 */
[----:B------:R-:W-:Y:S02]  /*10370*/  ISETP.NE.AND.EX P0, PT, R29, RZ, PT, P0 ;  /* 0x000000ff1d00720c */ /* 0x000fe40003f05300 */
[----:B------:R-:W0:Y:S01]  /*10380*/  LDC R20, c[0x0][0x600] ;  /* 0x00018000ff147b82 */ /* 0x000e220000000800 */
[-CC-:B-1----:R-:W-:Y:S01]  /*10390*/  SHF.R.U64 R14, R8, R10.reuse, R9.reuse ;  /* 0x0000000a080e7219 */ /* 0x182fe20000001209 */
[----:B------:R-:W-:Y:S01]  /*103a0*/  IMAD.MOV.U32 R8, RZ, RZ, -0x1 ;  /* 0xffffffffff087424 */ /* 0x000fe200078e00ff */
[----:B------:R-:W-:-:S05]  /*103b0*/  SHF.R.U32.HI R9, RZ, R10, R9 ;  /* 0x0000000aff097219 */ /* 0x000fca0000011609 */
[----:B------:R-:W1:Y:S01]  /*103c0*/  LDC R24, c[0x0][0x648] ;  /* 0x00019200ff187b82 */ /* 0x000e620000000800 */
[-CC-:B--2---:R-:W-:Y:S02]  /*103d0*/  SHF.R.U64 R23, R14, R12.reuse, R9.reuse ;  /* 0x0000000c0e177219 */ /* 0x184fe40000001209 */
[----:B------:R-:W-:-:S05]  /*103e0*/  SHF.R.U32.HI R6, RZ, R12, R9 ;  /* 0x0000000cff067219 */ /* 0x000fca0000011609 */
[----:B------:R-:W2:Y:S01]  /*103f0*/  LDC R26, c[0x0][0x638] ;  /* 0x00018e00ff1a7b82 */ /* 0x000ea20000000800 */
[-C--:B---3--:R-:W-:Y:S02]  /*10400*/  SHF.L.U32 R8, R8, R27.reuse, RZ ;  /* 0x0000001b08087219 */ /* 0x088fe400000006ff */
[-CC-:B------:R-:W-:Y:S02]  /*10410*/  SHF.R.U64 R25, R23, R27.reuse, R6.reuse ;  /* 0x0000001b17197219 */ /* 0x180fe40000001206 */
[----:B------:R-:W-:Y:S02]  /*10420*/  LOP3.LUT R32, RZ, R8, RZ, 0x33, !PT ;  /* 0x00000008ff207212 */ /* 0x000fe400078e33ff */
[----:B------:R-:W-:Y:S01]  /*10430*/  SHF.R.U32.HI R9, RZ, R27, R6 ;  /* 0x0000001bff097219 */ /* 0x000fe20000011606 */
[----:B------:R-:W3:Y:S01]  /*10440*/  LDC R31, c[0x0][0x610] ;  /* 0x00018400ff1f7b82 */ /* 0x000ee20000000800 */
[----:B------:R-:W-:Y:S01]  /*10450*/  IMAD.MOV.U32 R8, RZ, RZ, R25 ;  /* 0x000000ffff087224 */ /* 0x000fe200078e0019 */
[----:B------:R-:W-:Y:S06]  /*10460*/  @!P0 BRA `(.L_x_277) ;  /* 0x0000000000288947 */ /* 0x000fec0003800000 */
        /* <DEDUP_REMOVED lines=10> */
.L_x_277:
[----:B------:R-:W-:Y:S02]  /*10510*/  ISETP.NE.AND P0, PT, R2, 0x1, PT ;  /* 0x000000010200780c */ /* 0x000fe40003f05270 */
[----:B-1----:R-:W-:Y:S01]  /*10520*/  SHF.R.U64 R6, R8, R24, R9 ;  /* 0x0000001808067219 */ /* 0x002fe20000001209 */
[----:B0-----:R-:W-:Y:S01]  /*10530*/  VIADD R9, R20, 0xffffffff ;  /* 0xffffffff14097836 */ /* 0x001fe20000000000 */
[----:B------:R-:W-:Y:S02]  /*10540*/  SHF.L.U32 R30, R30, R27, RZ ;  /* 0x0000001b1e1e7219 */ /* 0x000fe400000006ff */
[----:B------:R-:W-:Y:S01]  /*10550*/  LOP3.LUT R5, R23, R32, RZ, 0xc0, !PT ;  /* 0x0000002017057212 */ /* 0x000fe200078ec0ff */
[----:B------:R-:W-:-:S04]  /*10560*/  IMAD.MOV R8, RZ, RZ, -R6 ;  /* 0x000000ffff087224 */ /* 0x000fc800078e0a06 */
[----:B------:R-:W-:Y:S01]  /*10570*/  IMAD R6, R30, R6, R5 ;  /* 0x000000061e067224 */ /* 0x000fe200078e0205 */
[----:B------:R-:W-:Y:S01]  /*10580*/  LOP3.LUT R5, R14, R9, RZ, 0xc0, !PT ;  /* 0x000000090e057212 */ /* 0x000fe200078ec0ff */
[----:B------:R-:W-:Y:S02]  /*10590*/  @P0 IMAD R3, R7, R21, R4 ;  /* 0x0000001507030224 */ /* 0x000fe400078e0204 */
[----:B--2---:R-:W-:Y:S02]  /*105a0*/  IMAD R4, R8, R26, R25 ;  /* 0x0000001a08047224 */ /* 0x004fe400078e0219 */
[----:B---3--:R-:W-:Y:S02]  /*105b0*/  IMAD R3, R6, R31, R3 ;  /* 0x0000001f06037224 */ /* 0x008fe400078e0203 */
[----:B------:R-:W-:Y:S02]  /*105c0*/  IMAD R4, R4, R20, R5 ;  /* 0x0000001404047224 */ /* 0x000fe400078e0205 */
[----:B------:R-:W-:-:S02]  /*105d0*/  IMAD.MOV.U32 R8, RZ, RZ, 0x1 ;  /* 0x00000001ff087424 */ /* 0x000fc400078e00ff */
[----:B------:R-:W-:Y:S01]  /*105e0*/  IMAD.MOV.U32 R6, RZ, RZ, R22 ;  /* 0x000000ffff067224 */ /* 0x000fe200078e0016 */
[----:B------:R-:W-:Y:S02]  /*105f0*/  SEL R20, R4, R3, !P0 ;  /* 0x0000000304147207 */ /* 0x000fe40004000000 */
[----:B------:R-:W-:-:S07]  /*10600*/  SEL R13, R3, R4, !P0 ;  /* 0x00000004030d7207 */ /* 0x000fce0004000000 */
.L_x_275:
[----:B------:R-:W-:-:S08]  /*10610*/  NOP ;  /* 0x0000000000007918 */ /* 0x000fd00000000000 */
[----:B------:R-:W0:-:S00]  /*10620*/  USETMAXREG.DEALLOC.CTAPOOL 0x28 ;  /* 0x00000028000079c8 */ /* 0x000e0000080e0500 */
[----:B0-----:R-:W-:-:S13]  /*10630*/  ISETP.NE.AND P0, PT, R0, RZ, PT ;  /* 0x000000ff0000720c */ /* 0x001fda0003f05270 */
[----:B------:R-:W-:Y:S05]  /*10640*/  @P0 EXIT ;  /* 0x000000000000094d */ /* 0x000fea0003800000 */
[----:B------:R-:W-:Y:S01]  /*10650*/  LOP3.LUT P0, RZ, R8, 0xff, RZ, 0xc0, !PT ;  /* 0x000000ff08ff7812 */ /* 0x000fe2000780c0ff */
[----:B------:R-:W-:Y:S02]  /*10660*/  IMAD.MOV.U32 R0, RZ, RZ, 0x1 ;  /* 0x00000001ff007424 */ /* 0x000fe400078e00ff */
[----:B------:R-:W-:-:S10]  /*10670*/  IMAD.MOV.U32 R3, RZ, RZ, RZ ;  /* 0x000000ffff037224 */ /* 0x000fd400078e00ff */
[----:B------:R-:W-:Y:S05]  /*10680*/  @!P0 BRA `(.L_x_278) ;  /* 0x0000000c00708947 */ /* 0x000fea0003800000 */
[----:B------:R-:W0:Y:S01]  /*10690*/  LDC R0, c[0x0][0x28c] ;  /* 0x0000a300ff007b82 */ /* 0x000e220000000800 */
[----:B------:R-:W1:Y:S01]  /*106a0*/  S2R R9, SR_CgaCtaId ;  /* 0x0000000000097919 */ /* 0x000e620000008800 */
[----:B------:R-:W-:Y:S01]  /*106b0*/  ULDC UR5, c[0x0][0x658] ;  /* 0x0001960000057ab9 */ /* 0x000fe20000000800 */
[----:B------:R-:W-:Y:S01]  /*106c0*/  UMOV UR7, 0xffffffff ;  /* 0xffffffff00077882 */ /* 0x000fe20000000000 */
[----:B------:R-:W-:Y:S01]  /*106d0*/  ULDC UR6, c[0x0][0xc] ;  /* 0x0000030000067ab9 */ /* 0x000fe20000000800 */
[----:B------:R-:W-:Y:S01]  /*106e0*/  USHF.L.U32 UR9, UR7, UR5, URZ ;  /* 0x0000000507097299 */ /* 0x000fe2000800063f */
[----:B------:R-:W-:Y:S01]  /*106f0*/  BSSY B0, `(.L_x_278) ;  /* 0x00000d5000007945 */ /* 0x000fe20003800000 */
[----:B------:R-:W-:Y:S01]  /*10700*/  UMOV UR8, 0x1 ;  /* 0x0000000100087882 */ /* 0x000fe20000000000 */
[----:B------:R-:W-:Y:S01]  /*10710*/  ULDC UR7, c[0x0][0x10] ;  /* 0x0000040000077ab9 */ /* 0x000fe20000000800 */
[----:B------:R-:W-:Y:S01]  /*10720*/  USHF.L.U32 UR5, UR8, UR5, URZ ;  /* 0x0000000508057299 */ /* 0x000fe2000800063f */
[----:B------:R-:W-:Y:S01]  /*10730*/  IMAD.MOV.U32 R10, RZ, RZ, 0x1 ;  /* 0x00000001ff0a7424 */ /* 0x000fe200078e00ff */
[----:B------:R-:W-:Y:S01]  /*10740*/  UIMAD.WIDE.U32 UR6, UR6, UR7, URZ ;  /* 0x00000007060672a5 */ /* 0x000fe2000f8e003f */
[----:B------:R-:W-:Y:S01]  /*10750*/  LOP3.LUT R12, R19, 0x2, RZ, 0xfc, !PT ;  /* 0x00000002130c7812 */ /* 0x000fe200078efcff */
[----:B------:R-:W-:Y:S01]  /*10760*/  ULDC UR8, c[0x0][0x14] ;  /* 0x0000050000087ab9 */ /* 0x000fe20000000800 */
[----:B------:R-:W-:Y:S01]  /*10770*/  ULDC UR4, c[0x0][0x600] ;  /* 0x0001800000047ab9 */ /* 0x000fe20000000800 */
[----:B------:R-:W-:-:S02]  /*10780*/  UIMAD.WIDE.U32 UR30, UR6, UR8, URZ ;  /* 0x00000008061e72a5 */ /* 0x000fc4000f8e003f */
[----:B------:R-:W-:Y:S02]  /*10790*/  UIMAD UR7, UR7, UR8, URZ ;  /* 0x00000008070772a4 */ /* 0x000fe4000f8e023f */
[----:B------:R-:W-:Y:S02]  /*107a0*/  UIADD3 UR4, UR4, -0x1, URZ ;  /* 0xffffffff04047890 */ /* 0x000fe4000fffe03f */
[----:B------:R-:W-:Y:S02]  /*107b0*/  ULOP3.LUT UR6, URZ, UR9, URZ, 0x33, !UPT ;  /* 0x000000093f067292 */ /* 0x000fe4000f8e333f */
[----:B------:R-:W-:Y:S01]  /*107c0*/  UIADD3 UR7, UR31, UR7, URZ ;  /* 0x000000071f077290 */ /* 0x000fe2000fffe03f */
[----:B0-----:R-:W-:Y:S01]  /*107d0*/  VIADD R0, R0, 0x7f ;  /* 0x0000007f00007836 */ /* 0x001fe20000000000 */
[----:B------:R-:W-:-:S04]  /*107e0*/  ULDC.64 UR38, c[0x0][0x198] ;  /* 0x0000660000267ab9 */ /* 0x000fc80000000a00 */
[----:B------:R-:W-:-:S04]  /*107f0*/  SHF.R.S32.HI R3, RZ, 0x1f, R0 ;  /* 0x0000001fff037819 */ /* 0x000fc80000011400 */
[----:B------:R-:W-:Y:S01]  /*10800*/  LEA.HI R3, R3, R0, RZ, 0x7 ;  /* 0x0000000003037211 */ /* 0x000fe200078f38ff */
[----:B------:R-:W-:Y:S01]  /*10810*/  IMAD.MOV.U32 R0, RZ, RZ, 0x1 ;  /* 0x00000001ff007424 */ /* 0x000fe200078e00ff */
[----:B-1----:R-:W-:Y:S02]  /*10820*/  LOP3.LUT R9, R9, 0x1, RZ, 0xc0, !PT ;  /* 0x0000000109097812 */ /* 0x002fe400078ec0ff */
[----:B------:R-:W-:Y:S01]  /*10830*/  SHF.R.S32.HI R8, RZ, 0x7, R3 ;  /* 0x00000007ff087819 */ /* 0x000fe20000011403 */
[----:B------:R-:W-:-:S04]  /*10840*/  IMAD.MOV.U32 R3, RZ, RZ, RZ ;  /* 0x000000ffff037224 */ /* 0x000fc800078e00ff */
[----:B------:R-:W-:-:S07]  /*10850*/  VIADD R11, R8, 0x1 ;  /* 0x00000001080b7836 */ /* 0x000fce0000000000 */
.L_x_289:
[----:B------:R-:W-:-:S03]  /*10860*/  UMOV UR8, 0xffffffff ;  /* 0xffffffff00087882 */ /* 0x000fc60000000000 */
[----:B------:R-:W-:Y:S05]  /*10870*/  BRA.DIV UR8, `(.L_x_279) ;  /* 0x0000000e08987947 */ /* 0x000fea000b800000 */
[----:B------:R-:W-:-:S13]  /*10880*/  ELECT P6, URZ, PT ;  /* 0x00000000003f782f */ /* 0x000fda00038c0000 */
.L_x_298:
[----:B------:R-:W0:Y:S01]  /*10890*/  LDC R4, c[0x0][0x28c] ;  /* 0x0000a300ff047b82 */ /* 0x000e220000000800 */
[----:B------:R-:W-:Y:S01]  /*108a0*/  BSSY B1, `(.L_x_280) ;  /* 0x0000046000017945 */ /* 0x000fe20003800000 */
[----:B0-----:R-:W-:-:S13]  /*108b0*/  ISETP.LT.OR P6, PT, R4, 0x1, !P6 ;  /* 0x000000010400780c */ /* 0x001fda00077c1670 */
[----:B------:R-:W-:Y:S05]  /*108c0*/  @P6 BRA `(.L_x_281) ;  /* 0x00000004000c6947 */ /* 0x000fea0003800000 */
[----:B------:R-:W-:Y:S02]  /*108d0*/  IMAD R20, R20, 0x2, R9 ;  /* 0x0000000214147824 */ /* 0x000fe400078e0209 */
[----:B------:R-:W-:Y:S02]  /*108e0*/  IMAD.SHL.U32 R15, R13, 0x80, RZ ;  /* 0x000000800d0f7824 */ /* 0x000fe400078e00ff */
[----:B------:R-:W-:Y:S02]  /*108f0*/  IMAD.MOV.U32 R22, RZ, RZ, RZ ;  /* 0x000000ffff167224 */ /* 0x000fe400078e00ff */
[----:B------:R-:W-:Y:S02]  /*10900*/  IMAD.MOV.U32 R4, RZ, RZ, R11 ;  /* 0x000000ffff047224 */ /* 0x000fe400078e000b */
[----:B------:R-:W-:Y:S02]  /*10910*/  IMAD.MOV.U32 R5, RZ, RZ, R0 ;  /* 0x000000ffff057224 */ /* 0x000fe400078e0000 */
[----:B------:R-:W-:-:S02]  /*10920*/  IMAD.MOV.U32 R14, RZ, RZ, R3 ;  /* 0x000000ffff0e7224 */ /* 0x000fc400078e0003 */
[----:B------:R-:W-:-:S07]  /*10930*/  IMAD R21, R20, 0x78, RZ ;  /* 0x0000007814157824 */ /* 0x000fce00078e02ff */
.L_x_284:
[----:B------:R-:W0:Y:S01]  /*10940*/  S2R R20, SR_CgaCtaId ;  /* 0x0000000000147919 */ /* 0x000e220000008800 */
[----:B------:R-:W-:Y:S02]  /*10950*/  MOV R7, 0x400 ;  /* 0x0000040000077802 */ /* 0x000fe40000000f00 */
[----:B------:R-:W-:-:S13]  /*10960*/  LOP3.LUT P1, RZ, R18, 0x7f, RZ, 0xc0, !PT ;  /* 0x0000007f12ff7812 */ /* 0x000fda000782c0ff */
[----:B------:R-:W1:Y:S01]  /*10970*/  @!P1 LDC R13, c[0x0][0x500] ;  /* 0x00014000ff0d9b82 */ /* 0x000e620000000800 */
[----:B0-----:R-:W-:Y:S02]  /*10980*/  LEA R23, R20, R7, 0x18 ;  /* 0x0000000714177211 */ /* 0x001fe400078ec0ff */
[----:B------:R-:W-:-:S03]  /*10990*/  SHF.L.U32 R7, R5, 0x1f, RZ ;  /* 0x0000001f05077819 */ /* 0x000fc600000006ff */
[----:B------:R-:W-:-:S04]  /*109a0*/  IMAD R20, R14, 0x8, R23 ;  /* 0x000000080e147824 */ /* 0x000fc800078e0217 */
[----:B------:R-:W0:Y:S02]  /*109b0*/  SYNCS.PHASECHK.TRANS64.TRYWAIT P0, [R20+URZ+0x10], R7 ;  /* 0x00001007140075a7 */ /* 0x000e24000800017f */
[----:B01----:R-:W-:Y:S05]  /*109c0*/  @!P0 BRA `(.L_x_282) ;  /* 0x0000000c00648947 */ /* 0x003fea0003800000 */
.L_x_299:
[----:B0-----:R-:W-:Y:S01]  /*109d0*/  PRMT R7, R12, 0x9910, RZ ;  /* 0x000099100c077816 */ /* 0x001fe200000000ff */
[----:B------:R0:W-:Y:S03]  /*109e0*/  @!P1 SYNCS.ARRIVE.TRANS64 RZ, [R20+URZ], R13 ;  /* 0x0000000d14ff99a7 */ /* 0x0001e6000800003f */
[----:B------:R-:W-:-:S13]  /*109f0*/  ISETP.NE.AND P0, PT, R7, 0x2, PT ;  /* 0x000000020700780c */ /* 0x000fda0003f05270 */
[----:B0-----:R-:W-:Y:S05]  /*10a00*/  @P0 BRA `(.L_x_283) ;  /* 0x0000000000040947 */ /* 0x001fea0003800000 */
[----:B------:R-:W-:Y:S01]  /*10a10*/  BPT.TRAP 0x1 ;  /* 0x000000040000795c */ /* 0x000fe20000300000 */
.L_x_283:
[----:B------:R-:W-:Y:S01]  /*10a20*/  IMAD R7, R14, 0x4, R9 ;  /* 0x000000040e077824 */ /* 0x000fe200078e0209 */
[----:B------:R-:W-:Y:S01]  /*10a30*/  R2UR UR34, R22 ;  /* 0x00000000162272ca */ /* 0x000fe200000e0000 */
[--C-:B------:R-:W-:Y:S01]  /*10a40*/  IMAD R13, R14, 0x8000, R23.reuse ;  /* 0x000080000e0d7824 */ /* 0x100fe200078e0217 */
[----:B------:R-:W-:Y:S01]  /*10a50*/  R2UR UR33, R20 ;  /* 0x00000000142172ca */ /* 0x000fe200000e0000 */
[----:B------:R-:W-:Y:S01]  /*10a60*/  IMAD R7, R7, 0x1e00, RZ ;  /* 0x00001e0007077824 */ /* 0x000fe200078e02ff */
[----:B------:R-:W-:Y:S01]  /*10a70*/  R2UR UR36, R6 ;  /* 0x00000000062472ca */ /* 0x000fe200000e0000 */
[----:B------:R-:W-:Y:S01]  /*10a80*/  VIADD R4, R4, 0xffffffff ;  /* 0xffffffff04047836 */ /* 0x000fe20000000000 */
[----:B------:R-:W-:Y:S01]  /*10a90*/  R2UR UR24, R13 ;  /* 0x000000000d1872ca */ /* 0x000fe200000e0000 */
[----:B------:R-:W-:Y:S01]  /*10aa0*/  IMAD R7, R7, 0x2, R23 ;  /* 0x0000000207077824 */ /* 0x000fe200078e0217 */
[----:B------:R-:W-:Y:S01]  /*10ab0*/  R2UR UR35, R15 ;  /* 0x000000000f2372ca */ /* 0x000fe200000e0000 */
[----:B------:R-:W-:Y:S01]  /*10ac0*/  UIADD3 UR14, UP0, UR38, 0xf0, URZ ;  /* 0x000000f0260e7890 */ /* 0x000fe2000ff1e03f */
[----:B------:R-:W-:Y:S01]  /*10ad0*/  R2UR UR19, R21 ;  /* 0x00000000151372ca */ /* 0x000fe200000e0000 */
[----:B------:R-:W-:Y:S01]  /*10ae0*/  UIADD3 UR40, UP1, UR38, 0x1f0, URZ ;  /* 0x000001f026287890 */ /* 0x000fe2000ff3e03f */
[----:B------:R-:W-:Y:S01]  /*10af0*/  R2UR UR8, R7 ;  /* 0x00000000070872ca */ /* 0x000fe200000e0000 */
[----:B------:R-:W-:Y:S01]  /*10b00*/  UIADD3.X UR15, URZ, UR39, URZ, UP0, !UPT ;  /* 0x000000273f0f7290 */ /* 0x000fe200087fe43f */
[----:B------:R-:W-:Y:S01]  /*10b10*/  ISETP.GT.AND P1, PT, R4, 0x1, PT ;  /* 0x000000010400780c */ /* 0x000fe20003f24270 */
[----:B------:R-:W-:Y:S01]  /*10b20*/  UIADD3 UR26, UR34, 0x40, URZ ;  /* 0x00000040221a7890 */ /* 0x000fe2000fffe03f */
[----:B------:R-:W-:Y:S01]  /*10b30*/  VIADD R14, R14, 0x1 ;  /* 0x000000010e0e7836 */ /* 0x000fe20000000000 */
[----:B------:R-:W-:Y:S01]  /*10b40*/  UIADD3.X UR41, URZ, UR39, URZ, UP1, !UPT ;  /* 0x000000273f297290 */ /* 0x000fe20008ffe43f */
[----:B------:R-:W-:Y:S01]  /*10b50*/  VIADD R22, R22, 0x80 ;  /* 0x0000008016167836 */ /* 0x000fe20000000000 */
[----:B------:R-:W-:-:S02]  /*10b60*/  UIADD3 UR32, UR24, 0x100, URZ ;  /* 0x0000010018207890 */ /* 0x000fc4000fffe03f */
[----:B------:R-:W-:Y:S01]  /*10b70*/  UIADD3 UR24, UR24, 0x4100, URZ ;  /* 0x0000410018187890 */ /* 0x000fe2000fffe03f */
[----:B------:R-:W-:Y:S01]  /*10b80*/  ISETP.NE.AND P0, PT, R14, 0x2, PT ;  /* 0x000000020e00780c */ /* 0x000fe20003f05270 */
[----:B------:R-:W-:Y:S01]  /*10b90*/  UMOV UR22, 0x0 ;  /* 0x0000000000167882 */ /* 0x000fe20000000000 */
[----:B------:R-:W-:Y:S01]  /*10ba0*/  UMOV UR23, 0x10000000 ;  /* 0x1000000000177882 */ /* 0x000fe20000000000 */
[----:B------:R-:W-:Y:S01]  /*10bb0*/  UIADD3 UR16, UR8, 0x10100, URZ ;  /* 0x0001010008107890 */ /* 0x000fe2000fffe03f */
[----:B------:R-:W-:Y:S01]  /*10bc0*/  SEL R20, RZ, 0x1, P0 ;  /* 0x00000001ff147807 */ /* 0x000fe20000000000 */
[----:B------:R-:W-:Y:S01]  /*10bd0*/  UIADD3 UR8, UR8, 0x17900, URZ ;  /* 0x0001790008087890 */ /* 0x000fe2000fffe03f */
[----:B------:R0:W-:Y:S01]  /*10be0*/  UTMALDG.3D [UR32], [UR14], desc[UR22] ;  /* 0x000016200e0075b4 */ /* 0x0001e20008011000 */
[----:B------:R-:W-:Y:S01]  /*10bf0*/  UMOV UR25, UR33 ;  /* 0x0000002100197c82 */ /* 0x000fe20008000000 */
[----:B------:R-:W-:Y:S01]  /*10c00*/  UMOV UR28, UR36 ;  /* 0x00000024001c7c82 */ /* 0x000fe20008000000 */
[----:B------:R-:W-:Y:S01]  /*10c10*/  UMOV UR27, UR35 ;  /* 0x00000023001b7c82 */ /* 0x000fe20008000000 */
[----:B------:R-:W-:Y:S01]  /*10c20*/  UMOV UR13, 0x30000 ;  /* 0x00030000000d7882 */ /* 0x000fe20000000000 */
[----:B------:R-:W-:Y:S01]  /*10c30*/  UMOV UR17, UR33 ;  /* 0x0000002100117c82 */ /* 0x000fe20008000000 */
[----:B------:R-:W-:Y:S01]  /*10c40*/  UMOV UR18, UR34 ;  /* 0x0000002200127c82 */ /* 0x000fe20008000000 */
[----:B------:R-:W-:Y:S01]  /*10c50*/  UMOV UR20, UR36 ;  /* 0x0000002400147c82 */ /* 0x000fe20008000000 */
[----:B------:R-:W-:Y:S01]  /*10c60*/  UMOV UR9, UR33 ;  /* 0x0000002100097c82 */ /* 0x000fe20008000000 */
[----:B------:R-:W-:Y:S01]  /*10c70*/  UMOV UR11, UR19 ;  /* 0x00000013000b7c82 */ /* 0x000fe20008000000 */
[----:B------:R-:W-:Y:S01]  /*10c80*/  UMOV UR12, UR36 ;  /* 0x00000024000c7c82 */ /* 0x000fe20008000000 */
[----:B------:R0:W-:Y:S01]  /*10c90*/  UTMALDG.3D [UR24], [UR14], desc[UR22] ;  /* 0x000016180e0075b4 */ /* 0x0001e20008011000 */
[----:B------:R-:W-:Y:S01]  /*10ca0*/  UMOV UR10, UR26 ;  /* 0x0000001a000a7c82 */ /* 0x000fe20008000000 */
[----:B------:R-:W-:-:S02]  /*10cb0*/  LOP3.LUT R5, R5, R20, RZ, 0x3c, !PT ;  /* 0x0000001405057212 */ /* 0x000fc400078e3cff */
[----:B------:R-:W-:Y:S01]  /*10cc0*/  SEL R14, R14, RZ, P0 ;  /* 0x000000ff0e0e7207 */ /* 0x000fe20000000000 */
[----:B------:R0:W-:Y:S01]  /*10cd0*/  UTMALDG.3D.MULTICAST [UR16], [UR40], UR13, desc[UR22] ;  /* 0x00001610280073b4 */ /* 0x0001e2000801180d */
[----:B------:R0:W-:Y:S02]  /*10ce0*/  UTMALDG.3D.MULTICAST [UR8], [UR40], UR13, desc[UR22] ;  /* 0x00001608280073b4 */ /* 0x0001e4000801180d */
[----:B0-----:R-:W-:Y:S05]  /*10cf0*/  @P1 BRA `(.L_x_284) ;  /* 0xfffffffc00101947 */ /* 0x001fea000383ffff */
.L_x_281:
[----:B------:R-:W-:Y:S05]  /*10d00*/  BSYNC B1 ;  /* 0x0000000000017941 */ /* 0x000fea0003800000 */
.L_x_280:
[----:B------:R-:W-:Y:S01]  /*10d10*/  LOP3.LUT P1, RZ, R10, 0xff, RZ, 0xc0, !PT ;  /* 0x000000ff0aff7812 */ /* 0x000fe2000782c0ff */
[----:B------:R-:W-:Y:S01]  /*10d20*/  IMAD.IADD R3, R8, 0x1, R3 ;  /* 0x0000000108037824 */ /* 0x000fe200078e0203 */
[----:B------:R-:W-:Y:S01]  /*10d30*/  IADD3 R16, P2, R16, UR30, RZ ;  /* 0x0000001e10107c10 */ /* 0x000fe2000ff5e0ff */
[----:B------:R-:W-:Y:S01]  /*10d40*/  ULDC.64 UR8, c[0x0][0x650] ;  /* 0x0001940000087ab9 */ /* 0x000fe20000000a00 */
[----:B------:R-:W-:Y:S01]  /*10d50*/  BSSY B1, `(.L_x_285) ;  /* 0x000006c000017945 */ /* 0x000fe20003800000 */
[----:B------:R-:W-:Y:S01]  /*10d60*/  IMAD.MOV.U32 R13, RZ, RZ, -0x1 ;  /* 0xffffffffff0d7424 */ /* 0x000fe200078e00ff */
[----:B------:R-:W-:Y:S01]  /*10d70*/  ISETP.GT.U32.AND P0, PT, R3, 0x1, PT ;  /* 0x000000010300780c */ /* 0x000fe20003f04070 */
[----:B------:R-:W-:Y:S01]  /*10d80*/  IMAD.MOV.U32 R20, RZ, RZ, -0x1 ;  /* 0xffffffffff147424 */ /* 0x000fe200078e00ff */
[----:B------:R-:W-:Y:S02]  /*10d90*/  SHF.R.U32.HI R4, RZ, 0x1, R3 ;  /* 0x00000001ff047819 */ /* 0x000fe40000011603 */
[----:B------:R-:W-:-:S02]  /*10da0*/  ISETP.LT.U32.AND P0, PT, R8, 0x2, P0 ;  /* 0x000000020800780c */ /* 0x000fc40000701070 */
[----:B------:R-:W-:Y:S01]  /*10db0*/  IADD3.X R17, R17, UR7, RZ, P2, !PT ;  /* 0x0000000711117c10 */ /* 0x000fe200097fe4ff */
[----:B------:R-:W0:Y:S01]  /*10dc0*/  @P1 S2R R6, SR_CgaCtaId ;  /* 0x0000000000061919 */ /* 0x000e220000008800 */
[----:B------:R-:W-:Y:S02]  /*10dd0*/  @P1 MOV R5, 0x400 ;  /* 0x0000040000051802 */ /* 0x000fe40000000f00 */
[----:B------:R-:W-:Y:S02]  /*10de0*/  ISETP.GE.U32.AND P2, PT, R16, UR8, PT ;  /* 0x0000000810007c0c */ /* 0x000fe4000bf46070 */
[----:B------:R-:W-:Y:S02]  /*10df0*/  LOP3.LUT R4, R4, 0x1, RZ, 0xc0, !PT ;  /* 0x0000000104047812 */ /* 0x000fe400078ec0ff */
[----:B------:R-:W-:Y:S02]  /*10e00*/  LOP3.LUT R3, R3, 0x1, RZ, 0xc0, !PT ;  /* 0x0000000103037812 */ /* 0x000fe400078ec0ff */
[----:B------:R-:W-:-:S02]  /*10e10*/  PRMT R10, RZ, 0x7610, R10 ;  /* 0x00007610ff0a7816 */ /* 0x000fc4000000000a */
[----:B0-----:R-:W-:Y:S01]  /*10e20*/  @P1 LEA R5, R6, R5, 0x18 ;  /* 0x0000000506051211 */ /* 0x001fe200078ec0ff */
[----:B------:R-:W-:-:S03]  /*10e30*/  IMAD.MOV.U32 R6, RZ, RZ, -0x1 ;  /* 0xffffffffff067424 */ /* 0x000fc600078e00ff */
[----:B------:R0:W-:Y:S01]  /*10e40*/  @P1 SYNCS.ARRIVE.TRANS64.A1T0 RZ, [R5+URZ+0x38], RZ ;  /* 0x000038ff05ff19a7 */ /* 0x0001e2000810003f */
[----:B------:R-:W-:-:S04]  /*10e50*/  ISETP.NE.U32.AND P1, PT, R4, 0x1, PT ;  /* 0x000000010400780c */ /* 0x000fc80003f25070 */
[----:B------:R-:W-:Y:S02]  /*10e60*/  ISETP.GT.U32.AND P1, PT, R8, 0x1, !P1 ;  /* 0x000000010800780c */ /* 0x000fe40004f24070 */
[----:B0-----:R-:W-:Y:S02]  /*10e70*/  SEL R5, RZ, 0x1, !P0 ;  /* 0x00000001ff057807 */ /* 0x001fe40004000000 */
[----:B------:R-:W-:Y:S02]  /*10e80*/  ISETP.GE.U32.AND.EX P0, PT, R17, UR9, PT, P2 ;  /* 0x0000000911007c0c */ /* 0x000fe4000bf06120 */
[----:B------:R-:W-:-:S04]  /*10e90*/  SEL R4, RZ, 0x1, !P1 ;  /* 0x00000001ff047807 */ /* 0x000fc80004800000 */
[----:B------:R-:W-:Y:S02]  /*10ea0*/  LOP3.LUT R0, R4, R0, R5, 0x96, !PT ;  /* 0x0000000004007212 */ /* 0x000fe400078e9605 */
[----:B------:R-:W-:-:S05]  /*10eb0*/  PRMT R4, RZ, 0x7610, R4 ;  /* 0x00007610ff047816 */ /* 0x000fca0000000004 */
[----:B------:R-:W-:Y:S05]  /*10ec0*/  @P0 BRA `(.L_x_286) ;  /* 0x0000000400500947 */ /* 0x000fea0003800000 */
[----:B------:R-:W0:Y:S01]  /*10ed0*/  S2R R15, SR_CTAID.X ;  /* 0x00000000000f7919 */ /* 0x000e220000002500 */
[----:B------:R-:W-:Y:S01]  /*10ee0*/  ULDC.64 UR8, c[0x0][0x628] ;  /* 0x00018a0000087ab9 */ /* 0x000fe20000000a00 */
[----:B------:R-:W1:Y:S01]  /*10ef0*/  LDC R20, c[0x0][0x144] ;  /* 0x00005100ff147b82 */ /* 0x000e620000000800 */
[----:B------:R-:W-:Y:S01]  /*10f00*/  ISETP.NE.U32.AND P0, PT, RZ, UR8, PT ;  /* 0x00000008ff007c0c */ /* 0x000fe2000bf05070 */
[----:B------:R-:W2:Y:S01]  /*10f10*/  S2R R13, SR_CTAID.Y ;  /* 0x00000000000d7919 */ /* 0x000ea20000002600 */
[----:B------:R-:W-:Y:S01]  /*10f20*/  ULDC UR11, c[0x0][0x630] ;  /* 0x00018c00000b7ab9 */ /* 0x000fe20000000800 */
[----:B------:R-:W-:Y:S01]  /*10f30*/  ULDC UR12, c[0x0][0x150] ;  /* 0x00005400000c7ab9 */ /* 0x000fe20000000800 */
[----:B------:R-:W-:Y:S01]  /*10f40*/  ISETP.NE.AND.EX P0, PT, RZ, UR9, PT, P0 ;  /* 0x00000009ff007c0c */ /* 0x000fe2000bf05300 */
[----:B------:R-:W-:Y:S02]  /*10f50*/  IMAD.MOV.U32 R4, RZ, RZ, R16 ;  /* 0x000000ffff047224 */ /* 0x000fe400078e0010 */
[----:B------:R-:W-:Y:S01]  /*10f60*/  IMAD.MOV.U32 R5, RZ, RZ, R17 ;  /* 0x000000ffff057224 */ /* 0x000fe200078e0011 */
[----:B0-----:R-:W-:-:S09]  /*10f70*/  I2FP.F32.U32 R22, R15 ;  /* 0x0000000f00167245 */ /* 0x001fd20000201000 */
[----:B------:R-:W-:Y:S05]  /*10f80*/  @!P0 BRA `(.L_x_287) ;  /* 0x0000000000288947 */ /* 0x000fea0003800000 */
[----:B------:R-:W-:Y:S02]  /*10f90*/  ULDC UR10, c[0x0][0x634] ;  /* 0x00018d00000a7ab9 */ /* 0x000fe40000000800 */
[----:B------:R-:W-:-:S05]  /*10fa0*/  IADD3 R5, P0, R16, UR10, RZ ;  /* 0x0000000a10057c10 */ /* 0x000fca000ff1e0ff */
[----:B------:R-:W-:-:S04]  /*10fb0*/  IMAD.X R21, RZ, RZ, R17, P0 ;  /* 0x000000ffff157224 */ /* 0x000fc800000e0611 */
[----:B------:R-:W-:-:S04]  /*10fc0*/  IMAD.WIDE.U32 R6, R21, UR8, RZ ;  /* 0x0000000815067c25 */ /* 0x000fc8000f8e00ff */
[----:B------:R-:W-:-:S04]  /*10fd0*/  IMAD.WIDE.U32 R6, P0, R5, UR9, R6 ;  /* 0x0000000905067c25 */ /* 0x000fc8000f800006 */
[----:B------:R-:W-:-:S04]  /*10fe0*/  IMAD.WIDE.U32 R4, R5, UR8, RZ ;  /* 0x0000000805047c25 */ /* 0x000fc8000f8e00ff */
[----:B------:R-:W-:Y:S01]  /*10ff0*/  IMAD.MOV.U32 R4, RZ, RZ, R7 ;  /* 0x000000ffff047224 */ /* 0x000fe200078e0007 */
[----:B------:R-:W-:Y:S01]  /*11000*/  IADD3 RZ, P1, R5, R6, RZ ;  /* 0x0000000605ff7210 */ /* 0x000fe20007f3e0ff */
[----:B------:R-:W-:-:S04]  /*11010*/  IMAD.X R5, RZ, RZ, RZ, P0 ;  /* 0x000000ffff057224 */ /* 0x000fc800000e06ff */
[----:B------:R-:W-:-:S08]  /*11020*/  IMAD.WIDE.U32.X R4, R21, UR9, R4, P1 ;  /* 0x0000000915047c25 */ /* 0x000fd000088e0404 */
.L_x_287:
[----:B------:R-:W-:Y:S01]  /*11030*/  FMUL R22, R22, UR12 ;  /* 0x0000000c16167c20 */ /* 0x000fe20008400000 */
[--C-:B------:R-:W-:Y:S01]  /*11040*/  SHF.R.U64 R14, R4, UR11, R5.reuse ;  /* 0x0000000b040e7c19 */ /* 0x100fe20008001205 */
[----:B------:R-:W-:Y:S01]  /*11050*/  ULDC.64 UR8, c[0x0][0x620] ;  /* 0x0001880000087ab9 */ /* 0x000fe20000000a00 */
[----:B------:R-:W-:Y:S01]  /*11060*/  SHF.R.U32.HI R4, RZ, UR11, R5 ;  /* 0x0000000bff047c19 */ /* 0x000fe20008011605 */
[----:B------:R-:W-:Y:S01]  /*11070*/  ULDC.64 UR10, c[0x0][0x640] ;  /* 0x00019000000a7ab9 */ /* 0x000fe20000000a00 */
[----:B------:R-:W-:Y:S01]  /*11080*/  IADD3 R5, P0, RZ, -R14, RZ ;  /* 0x8000000eff057210 */ /* 0x000fe20007f1e0ff */
[----:B------:R-:W0:Y:S04]  /*11090*/  F2I.U32.TRUNC.NTZ R22, R22 ;  /* 0x0000001600167305 */ /* 0x000e28000020f000 */
[----:B------:R-:W-:Y:S01]  /*110a0*/  IMAD.X R4, RZ, RZ, ~R4, P0 ;  /* 0x000000ffff047224 */ /* 0x000fe200000e0e04 */
[----:B------:R-:W-:-:S03]  /*110b0*/  ISETP.NE.U32.AND P0, PT, RZ, UR10, PT ;  /* 0x0000000aff007c0c */ /* 0x000fc6000bf05070 */
[----:B------:R-:W-:Y:S01]  /*110c0*/  IMAD R4, R4, UR8, RZ ;  /* 0x0000000804047c24 */ /* 0x000fe2000f8e02ff */
[----:B------:R-:W-:-:S03]  /*110d0*/  ISETP.NE.AND.EX P0, PT, RZ, UR11, PT, P0 ;  /* 0x0000000bff007c0c */ /* 0x000fc6000bf05300 */
[C---:B------:R-:W-:Y:S01]  /*110e0*/  IMAD R7, R5.reuse, UR9, R4 ;  /* 0x0000000905077c24 */ /* 0x040fe2000f8e0204 */
[----:B------:R-:W-:Y:S01]  /*110f0*/  ULDC UR9, c[0x0][0x154] ;  /* 0x0000550000097ab9 */ /* 0x000fe20000000800 */
[----:B------:R-:W-:Y:S01]  /*11100*/  IMAD.WIDE.U32 R4, R5, UR8, R16 ;  /* 0x0000000805047c25 */ /* 0x000fe2000f8e0010 */
[----:B------:R-:W-:-:S03]  /*11110*/  ULDC UR8, c[0x0][0x618] ;  /* 0x0001860000087ab9 */ /* 0x000fc60000000800 */
[----:B0-----:R-:W-:Y:S02]  /*11120*/  IMAD.MOV R6, RZ, RZ, -R22 ;  /* 0x000000ffff067224 */ /* 0x001fe400078e0a16 */
[----:B------:R-:W-:Y:S02]  /*11130*/  IMAD.IADD R5, R5, 0x1, R7 ;  /* 0x0000000105057824 */ /* 0x000fe400078e0207 */
[----:B-1----:R-:W-:Y:S01]  /*11140*/  IMAD R15, R20, R6, R15 ;  /* 0x00000006140f7224 */ /* 0x002fe200078e020f */
[----:B--2---:R-:W-:Y:S01]  /*11150*/  I2FP.F32.U32 R6, R13 ;  /* 0x0000000d00067245 */ /* 0x004fe20000201000 */
[----:B------:R-:W0:Y:S01]  /*11160*/  LDC R20, c[0x0][0x148] ;  /* 0x00005200ff147b82 */ /* 0x000e220000000800 */
[--C-:B------:R-:W-:Y:S02]  /*11170*/  SHF.R.U64 R21, R4, UR8, R5.reuse ;  /* 0x0000000804157c19 */ /* 0x100fe40008001205 */
[----:B------:R-:W-:Y:S01]  /*11180*/  SHF.R.U32.HI R4, RZ, UR8, R5 ;  /* 0x00000008ff047c19 */ /* 0x000fe20008011605 */
[----:B------:R-:W-:Y:S01]  /*11190*/  FMUL R6, R6, UR9 ;  /* 0x0000000906067c20 */ /* 0x000fe20008400000 */
[----:B------:R-:W-:-:S02]  /*111a0*/  ULDC UR8, c[0x0][0x608] ;  /* 0x0001820000087ab9 */ /* 0x000fc40000000800 */
[--C-:B------:R-:W-:Y:S01]  /*111b0*/  SHF.R.U64 R23, R21, UR8, R4.reuse ;  /* 0x0000000815177c19 */ /* 0x100fe20008001204 */
[----:B------:R1:W2:Y:S01]  /*111c0*/  F2I.U32.TRUNC.NTZ R24, R6 ;  /* 0x0000000600187305 */ /* 0x0002a2000020f000 */
[----:B------:R-:W-:Y:S01]  /*111d0*/  SHF.R.U32.HI R4, RZ, UR8, R4 ;  /* 0x00000008ff047c19 */ /* 0x000fe20008011604 */
[----:B------:R-:W-:-:S03]  /*111e0*/  ULDC UR8, c[0x0][0x658] ;  /* 0x0001960000087ab9 */ /* 0x000fc60000000800 */
[--C-:B------:R-:W-:Y:S02]  /*111f0*/  SHF.R.U64 R22, R23, UR8, R4.reuse ;  /* 0x0000000817167c19 */ /* 0x100fe40008001204 */
[----:B------:R-:W-:-:S03]  /*11200*/  SHF.R.U32.HI R25, RZ, UR8, R4 ;  /* 0x00000008ff197c19 */ /* 0x000fc60008011604 */
[----:B------:R-:W-:Y:S02]  /*11210*/  IMAD.MOV.U32 R4, RZ, RZ, R22 ;  /* 0x000000ffff047224 */ /* 0x000fe400078e0016 */
[----:B------:R-:W-:Y:S01]  /*11220*/  IMAD.MOV.U32 R5, RZ, RZ, R25 ;  /* 0x000000ffff057224 */ /* 0x000fe200078e0019 */
[----:B-1----:R-:W-:Y:S06]  /*11230*/  @!P0 BRA `(.L_x_288) ;  /* 0x0000000000288947 */ /* 0x002fec0003800000 */
        /* <DEDUP_REMOVED lines=10> */
.L_x_288:
[----:B------:R-:W-:Y:S01]  /*112e0*/  ISETP.NE.AND P0, PT, R2, 0x1, PT ;  /* 0x000000010200780c */ /* 0x000fe20003f05270 */
[----:B------:R-:W-:Y:S01]  /*112f0*/  ULDC UR8, c[0x0][0x648] ;  /* 0x0001920000087ab9 */ /* 0x000fe20000000800 */
[----:B------:R-:W-:Y:S01]  /*11300*/  LOP3.LUT R23, R23, UR6, RZ, 0xc0, !PT ;  /* 0x0000000617177c12 */ /* 0x000fe2000f8ec0ff */
[----:B--2---:R-:W-:Y:S01]  /*11310*/  IMAD.MOV R24, RZ, RZ, -R24 ;  /* 0x000000ffff187224 */ /* 0x004fe200078e0a18 */
[----:B------:R-:W-:Y:S01]  /*11320*/  SHF.R.U64 R4, R4, UR8, R5 ;  /* 0x0000000804047c19 */ /* 0x000fe20008001205 */
[----:B------:R-:W-:Y:S01]  /*11330*/  ULDC UR8, c[0x0][0x638] ;  /* 0x00018e0000087ab9 */ /* 0x000fe20000000800 */
[----:B------:R-:W-:Y:S01]  /*11340*/  LOP3.LUT R21, R21, UR4, RZ, 0xc0, !PT ;  /* 0x0000000415157c12 */ /* 0x000fe2000f8ec0ff */
[----:B------:R-:W-:Y:S01]  /*11350*/  ULDC UR9, c[0x0][0x610] ;  /* 0x0001840000097ab9 */ /* 0x000fe20000000800 */
[----:B------:R-:W-:Y:S02]  /*11360*/  IMAD.MOV.U32 R6, RZ, RZ, R14 ;  /* 0x000000ffff067224 */ /* 0x000fe400078e000e */
[----:B------:R-:W-:-:S02]  /*11370*/  IMAD.MOV R5, RZ, RZ, -R4 ;  /* 0x000000ffff057224 */ /* 0x000fc400078e0a04 */
[----:B------:R-:W-:Y:S02]  /*11380*/  IMAD R4, R4, UR5, R23 ;  /* 0x0000000504047c24 */ /* 0x000fe4000f8e0217 */
[----:B0-----:R-:W-:Y:S02]  /*11390*/  @P0 IMAD R15, R20, R24, R13 ;  /* 0x00000018140f0224 */ /* 0x001fe400078e020d */
[----:B------:R-:W-:Y:S01]  /*113a0*/  IMAD R22, R5, UR8, R22 ;  /* 0x0000000805167c24 */ /* 0x000fe2000f8e0216 */
[----:B------:R-:W-:Y:S01]  /*113b0*/  ULDC UR8, c[0x0][0x600] ;  /* 0x0001800000087ab9 */ /* 0x000fe20000000800 */
[----:B------:R-:W-:Y:S02]  /*113c0*/  IMAD R15, R4, UR9, R15 ;  /* 0x00000009040f7c24 */ /* 0x000fe4000f8e020f */
[----:B------:R-:W-:Y:S02]  /*113d0*/  IMAD R22, R22, UR8, R21 ;  /* 0x0000000816167c24 */ /* 0x000fe4000f8e0215 */
[----:B------:R-:W-:-:S03]  /*113e0*/  IMAD.MOV.U32 R4, RZ, RZ, 0x1 ;  /* 0x00000001ff047424 */ /* 0x000fc600078e00ff */
[----:B------:R-:W-:Y:S02]  /*113f0*/  SEL R20, R22, R15, !P0 ;  /* 0x0000000f16147207 */ /* 0x000fe40004000000 */
[----:B------:R-:W-:-:S07]  /*11400*/  SEL R13, R15, R22, !P0 ;  /* 0x000000160f0d7207 */ /* 0x000fce0004000000 */
.L_x_286:
[----:B------:R-:W-:Y:S05]  /*11410*/  BSYNC B1 ;  /* 0x0000000000017941 */ /* 0x000fea0003800000 */
.L_x_285:
[----:B------:R-:W-:-:S13]  /*11420*/  LOP3.LUT P0, RZ, R4, 0xff, RZ, 0xc0, !PT ;  /* 0x000000ff04ff7812 */ /* 0x000fda000780c0ff */
[----:B------:R-:W-:Y:S05]  /*11430*/  @P0 BRA `(.L_x_289) ;  /* 0xfffffff400080947 */ /* 0x000fea000383ffff */
[----:B------:R-:W-:Y:S05]  /*11440*/  BSYNC B0 ;  /* 0x0000000000007941 */ /* 0x000fea0003800000 */
.L_x_278:
[----:B------:R-:W-:-:S03]  /*11450*/  UMOV UR8, 0xffffffff ;  /* 0xffffffff00087882 */ /* 0x000fc60000000000 */
[----:B------:R-:W-:Y:S05]  /*11460*/  BRA.DIV UR8, `(.L_x_290) ;  /* 0x0000000208d07947 */ /* 0x000fea000b800000 */
[----:B------:R-:W-:-:S13]  /*11470*/  ELECT P6, URZ, PT ;  /* 0x00000000003f782f */ /* 0x000fda00038c0000 */
.L_x_302:
[----:B------:R-:W-:Y:S04]  /*11480*/  BSSY B0, `(.L_x_291) ;  /* 0x0000019000007945 */ /* 0x000fe80003800000 */
[----:B------:R-:W-:Y:S05]  /*11490*/  @!P6 BRA `(.L_x_292) ;  /* 0x00000000005ce947 */ /* 0x000fea0003800000 */
[----:B------:R-:W-:-:S04]  /*114a0*/  LOP3.LUT R19, R19, 0x2, RZ, 0xfc, !PT ;  /* 0x0000000213137812 */ /* 0x000fc800078efcff */
[----:B------:R-:W-:-:S13]  /*114b0*/  ISETP.NE.AND P0, PT, R19, 0x3, PT ;  /* 0x000000031300780c */ /* 0x000fda0003f05270 */
[----:B------:R-:W-:Y:S05]  /*114c0*/  @!P0 BRA `(.L_x_293) ;  /* 0x0000000000048947 */ /* 0x000fea0003800000 */
[----:B------:R-:W-:Y:S01]  /*114d0*/  BPT.TRAP 0x1 ;  /* 0x000000040000795c */ /* 0x000fe20000300000 */
.L_x_293:
[----:B------:R-:W0:Y:S01]  /*114e0*/  S2R R5, SR_CgaCtaId ;  /* 0x0000000000057919 */ /* 0x000e220000008800 */
[----:B------:R-:W-:Y:S02]  /*114f0*/  MOV R2, 0x400 ;  /* 0x0000040000027802 */ /* 0x000fe40000000f00 */
[----:B------:R-:W-:Y:S02]  /*11500*/  SHF.L.U32 R4, R0, 0x1f, RZ ;  /* 0x0000001f00047819 */ /* 0x000fe400000006ff */
[----:B0-----:R-:W-:-:S05]  /*11510*/  LEA R2, R5, R2, 0x18 ;  /* 0x0000000205027211 */ /* 0x001fca00078ec0ff */
[----:B------:R-:W-:-:S04]  /*11520*/  VIADD R2, R2, 0x10 ;  /* 0x0000001002027836 */ /* 0x000fc80000000000 */
[C---:B------:R-:W-:Y:S02]  /*11530*/  IMAD R7, R3.reuse, 0x8, R2 ;  /* 0x0000000803077824 */ /* 0x040fe400078e0202 */
[----:B------:R-:W-:Y:S02]  /*11540*/  VIADD R3, R3, 0x1 ;  /* 0x0000000103037836 */ /* 0x000fe40000000000 */
[----:B------:R-:W0:Y:S03]  /*11550*/  SYNCS.PHASECHK.TRANS64.TRYWAIT P0, [R7+URZ], R4 ;  /* 0x00000004070075a7 */ /* 0x000e26000800017f */
[----:B------:R-:W-:-:S04]  /*11560*/  ISETP.NE.AND P1, PT, R3, 0x2, PT ;  /* 0x000000020300780c */ /* 0x000fc80003f25270 */
[----:B------:R-:W-:Y:S02]  /*11570*/  SEL R5, RZ, 0x1, P1 ;  /* 0x00000001ff057807 */ /* 0x000fe40000800000 */
[----:B------:R-:W-:Y:S02]  /*11580*/  SEL R3, R3, RZ, P1 ;  /* 0x000000ff03037207 */ /* 0x000fe40000800000 */
[----:B------:R-:W-:Y:S01]  /*11590*/  LOP3.LUT R0, R0, R5, RZ, 0x3c, !PT ;  /* 0x0000000500007212 */ /* 0x000fe200078e3cff */
[----:B0-----:R-:W-:Y:S06]  /*115a0*/  @!P0 BRA `(.L_x_294) ;  /* 0x0000000000a08947 */ /* 0x001fec0003800000 */
.L_x_303:
[----:B------:R-:W-:Y:S01]  /*115b0*/  IMAD R3, R3, 0x8, R2 ;  /* 0x0000000803037824 */ /* 0x000fe200078e0202 */
[----:B------:R-:W-:-:S07]  /*115c0*/  SHF.L.U32 R0, R0, 0x1f, RZ ;  /* 0x0000001f00007819 */ /* 0x000fce00000006ff */
.L_x_295:
[----:B-1----:R1:W2:Y:S02]  /*115d0*/  SYNCS.PHASECHK.TRANS64.TRYWAIT P0, [R3+URZ], R0 ;  /* 0x00000000030075a7 */ /* 0x0022a4000800017f */
[----:B--2---:R-:W-:Y:S05]  /*115e0*/  @!P0 NANOSLEEP.SYNCS 0x989680 ;  /* 0x009896800000895d */ /* 0x004fea0003900000 */
[----:B------:R-:W2:Y:S02]  /*115f0*/  @!P0 SYNCS.PHASECHK.TRANS64 P0, [R3+URZ], R0 ;  /* 0x00000000030085a7 */ /* 0x000ea4000800007f */
[----:B--2---:R-:W-:Y:S05]  /*11600*/  @!P0 BRA `(.L_x_295) ;  /* 0xfffffffc00f08947 */ /* 0x004fea000383ffff */
.L_x_292:
[----:B------:R-:W-:Y:S05]  /*11610*/  BSYNC B0 ;  /* 0x0000000000007941 */ /* 0x000fea0003800000 */
.L_x_291:
[----:B------:R-:W-:Y:S05]  /*11620*/  EXIT ;  /* 0x000000000000794d */ /* 0x000fea0003800000 */
.L_x_21:
[----:B---3--:R3:W4:Y:S02]  /*11630*/  SYNCS.PHASECHK.TRANS64.TRYWAIT P1, [R3+URZ], R0 ;  /* 0x00000000030075a7 */ /* 0x008724000802017f */
[----:B----4-:R-:W-:Y:S05]  /*11640*/  @!P1 NANOSLEEP.SYNCS 0x989680 ;  /* 0x009896800000995d */ /* 0x010fea0003900000 */
[----:B------:R-:W4:Y:S02]  /*11650*/  @!P1 SYNCS.PHASECHK.TRANS64 P1, [R3+URZ], R0 ;  /* 0x00000000030095a7 */ /* 0x000f24000802007f */
[----:B----4-:R-:W-:Y:S05]  /*11660*/  @!P1 BRA `(.L_x_21) ;  /* 0xfffffffc00f09947 */ /* 0x010fea000383ffff */
[----:B------:R-:W-:Y:S05]  /*11670*/  BRA `(.L_x_20) ;  /* 0xfffffefc00847947 */ /* 0x000fea000383ffff */
.L_x_26:
[----:B-1----:R-:W-:-:S04]  /*11680*/  IMAD.U32 R6, RZ, RZ, UR5 ;  /* 0x00000005ff067e24 */ /* 0x002fc8000f8e00ff */
[----:B------:R1:W2:Y:S03]  /*11690*/  SYNCS.PHASECHK.TRANS64.TRYWAIT P1, [R6+URZ], R5 ;  /* 0x00000005060075a7 */ /* 0x0002a6000802017f */
[----:B--2---:R-:W-:Y:S05]  /*116a0*/  @!P1 NANOSLEEP.SYNCS 0x989680 ;  /* 0x009896800000995d */ /* 0x004fea0003900000 */
[----:B------:R-:W2:Y:S02]  /*116b0*/  @!P1 SYNCS.PHASECHK.TRANS64 P1, [R6+URZ], R5 ;  /* 0x00000005060095a7 */ /* 0x000ea4000802007f */
[----:B--2---:R-:W-:Y:S05]  /*116c0*/  @!P1 BRA `(.L_x_26) ;  /* 0xfffffffc00ec9947 */ /* 0x004fea000383ffff */
[----:B------:R-:W-:Y:S05]  /*116d0*/  BRA `(.L_x_25) ;  /* 0xffffff3000a47947 */ /* 0x000fea000383ffff */
.L_x_279:
[----:B------:R-:W-:Y:S01]  /*116e0*/  BSSY B1, `(.L_x_296) ;  /* 0x0000006000017945 */ /* 0x000fe20003800000 */
[----:B------:R-:W-:-:S07]  /*116f0*/  IMAD.MOV.U32 R15, RZ, RZ, -0x1 ;  /* 0xffffffffff0f7424 */ /* 0x000fce00078e00ff */
[----:B------:R-:W-:Y:S05]  /*11700*/  WARPSYNC.COLLECTIVE R15, `(.L_x_297) ;  /* 0x000000000f0c7348 */ /* 0x000fea0003c00000 */
[----:B------:R-:W-:Y:S02]  /*11710*/  ELECT P6, UR62, PT ;  /* 0x00000000003e782f */ /* 0x000fe400038c0000 */
[----:B------:R-:W-:Y:S01]  /*11720*/  MOV R14, UR62 ;  /* 0x0000003e000e7c02 */ /* 0x000fe20008000f00 */
[----:B------:R-:W-:Y:S10]  /*11730*/  ENDCOLLECTIVE ;  /* 0x000000000000791b */ /* 0x000ff40003800000 */
.L_x_297:
[----:B------:R-:W-:Y:S05]  /*11740*/  BSYNC B1 ;  /* 0x0000000000017941 */ /* 0x000fea0003800000 */
.L_x_296:
[----:B------:R-:W-:Y:S05]  /*11750*/  BRA `(.L_x_298) ;  /* 0xfffffff0004c7947 */ /* 0x000fea000383ffff */
.L_x_282:
[----:B0-----:R0:W1:Y:S02]  /*11760*/  SYNCS.PHASECHK.TRANS64.TRYWAIT P0, [R20+URZ+0x10], R7 ;  /* 0x00001007140075a7 */ /* 0x001064000800017f */
[----:B-1----:R-:W-:Y:S05]  /*11770*/  @!P0 NANOSLEEP.SYNCS 0x989680 ;  /* 0x009896800000895d */ /* 0x002fea0003900000 */
[----:B------:R-:W1:Y:S02]  /*11780*/  @!P0 SYNCS.PHASECHK.TRANS64 P0, [R20+URZ+0x10], R7 ;  /* 0x00001007140085a7 */ /* 0x000e64000800007f */
[----:B-1----:R-:W-:Y:S05]  /*11790*/  @!P0 BRA `(.L_x_282) ;  /* 0xfffffffc00f08947 */ /* 0x002fea000383ffff */
[----:B------:R-:W-:Y:S05]  /*117a0*/  BRA `(.L_x_299) ;  /* 0xfffffff000887947 */ /* 0x000fea000383ffff */
.L_x_290:
[----:B------:R-:W-:Y:S01]  /*117b0*/  BSSY B0, `(.L_x_300) ;  /* 0x0000006000007945 */ /* 0x000fe20003800000 */
[----:B------:R-:W-:-:S07]  /*117c0*/  IMAD.MOV.U32 R15, RZ, RZ, -0x1 ;  /* 0xffffffffff0f7424 */ /* 0x000fce00078e00ff */
[----:B------:R-:W-:Y:S05]  /*117d0*/  WARPSYNC.COLLECTIVE R15, `(.L_x_301) ;  /* 0x000000000f0c7348 */ /* 0x000fea0003c00000 */
[----:B------:R-:W-:Y:S02]  /*117e0*/  ELECT P6, UR62, PT ;  /* 0x00000000003e782f */ /* 0x000fe400038c0000 */
[----:B------:R-:W-:Y:S01]  /*117f0*/  MOV R14, UR62 ;  /* 0x0000003e000e7c02 */ /* 0x000fe20008000f00 */
[----:B------:R-:W-:Y:S10]  /*11800*/  ENDCOLLECTIVE ;  /* 0x000000000000791b */ /* 0x000ff40003800000 */
.L_x_301:
[----:B------:R-:W-:Y:S05]  /*11810*/  BSYNC B0 ;  /* 0x0000000000007941 */ /* 0x000fea0003800000 */
.L_x_300:
[----:B------:R-:W-:Y:S05]  /*11820*/  BRA `(.L_x_302) ;  /* 0xfffffffc00147947 */ /* 0x000fea000383ffff */
.L_x_294:
[----:B0-----:R0:W1:Y:S02]  /*11830*/  SYNCS.PHASECHK.TRANS64.TRYWAIT P0, [R7+URZ], R4 ;  /* 0x00000004070075a7 */ /* 0x001064000800017f */
[----:B-1----:R-:W-:Y:S05]  /*11840*/  @!P0 NANOSLEEP.SYNCS 0x989680 ;  /* 0x009896800000895d */ /* 0x002fea0003900000 */
[----:B------:R-:W1:Y:S02]  /*11850*/  @!P0 SYNCS.PHASECHK.TRANS64 P0, [R7+URZ], R4 ;  /* 0x00000004070085a7 */ /* 0x000e64000800007f */
[----:B-1----:R-:W-:Y:S05]  /*11860*/  @!P0 BRA `(.L_x_294) ;  /* 0xfffffffc00f08947 */ /* 0x002fea000383ffff */
[----:B------:R-:W-:Y:S05]  /*11870*/  BRA `(.L_x_303) ;  /* 0xfffffffc004c7947 */ /* 0x000fea000383ffff */
.L_x_304:
[----:B------:R-:W-:-:S00]  /*11880*/  BRA `(.L_x_304) ;  /* 0xfffffffc00fc7947 */ /* 0x000fc0000383ffff */
[----:B------:R-:W-:-:S00]  /*11890*/  NOP ;  /* 0x0000000000007918 */ /* 0x000fc00000000000 */
        /* <DEDUP_REMOVED lines=14> */
.L_x_305:


//--------------------- .nv.global.init           --------------------------
	.section	.nv.global.init,"aw",@progbits
.nv.global.init:
	.type		$str$22,@object
	.size		$str$22,($str$23 - $str$22)
$str$22:
        /*0000*/ 	.byte	0x6b, 0x5f, 0x74, 0x69, 0x6c, 0x65, 0x5f, 0x63, 0x6f, 0x75, 0x6e, 0x74, 0x20, 0x3e, 0x3d, 0x20
        /*0010*/ 	.byte	0x31, 0x00
	.type		$str$23,@object
	.size		$str$23,(__unnamed_1 - $str$23)
$str$23:
        /*0012*/ 	.byte	0x2f, 0x74, 0x6d, 0x70, 0x2f, 0x63, 0x75, 0x74, 0x6c, 0x61, 0x73, 0x73, 0x5f, 0x73, 0x77, 0x65
        /*0022*/ 	.byte	0x65, 0x70, 0x5f, 0x73, 0x72, 0x63, 0x2f, 0x69, 0x6e, 0x63, 0x6c, 0x75, 0x64, 0x65, 0x2f, 0x63
        /*0032*/ 	.byte	0x75, 0x74, 0x6c, 0x61, 0x73, 0x73, 0x2f, 0x67, 0x65, 0x6d, 0x6d, 0x2f, 0x63, 0x6f, 0x6c, 0x6c
        /*0042*/ 	.byte	0x65, 0x63, 0x74, 0x69, 0x76, 0x65, 0x2f, 0x73, 0x6d, 0x39, 0x30, 0x5f, 0x6d, 0x6d, 0x61, 0x5f
        /*0052*/ 	.byte	0x74, 0x6d, 0x61, 0x5f, 0x67, 0x6d, 0x6d, 0x61, 0x5f, 0x73, 0x73, 0x5f, 0x77, 0x61, 0x72, 0x70
        /*0062*/ 	.byte	0x73, 0x70, 0x65, 0x63, 0x69, 0x61, 0x6c, 0x69, 0x7a, 0x65, 0x64, 0x2e, 0x68, 0x70, 0x70, 0x00
	.type		__unnamed_1,@object
	.size		__unnamed_1,(.L_0 - __unnamed_1)
__unnamed_1:
        /*0072*/ 	.byte	0x76, 0x6f, 0x69, 0x64, 0x20, 0x63, 0x75, 0x74, 0x6c, 0x61, 0x73, 0x73, 0x3a, 0x3a, 0x67, 0x65
        /* <DEDUP_REMOVED lines=180> */
        /*0bc2*/ 	.byte	0x74, 0x69, 0x74, 0x79, 0x5d, 0x00
.L_0:


//--------------------- .nv.shared._ZN7cutlass13device_kernelINS_4gemm6kernel13GemmUniversalIN4cute5tupleIJiiiiEEENS1_10collective13CollectiveMmaINS1_34MainloopSm90TmaGmmaWarpSpecializedILi2ENS5_IJNS4_1CILi2EEENSA_ILi1EEESC_EEENS1_35KernelTmaWarpSpecializedCooperativeEEENS5_IJNSA_ILi128EEENSA_ILi240EEESG_EEENS_6half_tENS5_IJlSC_lEEESJ_SK_NS4_8TiledMMAINS4_8MMA_AtomIJNS4_4SM904GMMA25MMA_64x16x16_F32F16F16_SSILNSO_5MajorE0ELSQ_0ELNSO_7ScaleInE1ELSR_1EEEEEENS4_6LayoutISD_NS5_IJSC_NSA_ILi0EEESV_EEEEENS5_IJNS4_10UnderscoreESY_SY_EEEEENS4_13SM90_TMA_LOADENS4_14ComposedLayoutINS4_7SwizzleILi3ELi4ELi3EEENS4_18smem_ptr_flag_bitsILi16EEENSU_INS5_IJNSA_ILi8EEENSA_ILi64EEEEEENS5_IJS18_SC_EEEEEEEvNS4_8identityENS4_23SM90_TMA_LOAD_MULTICASTES1C_vS1D_EENS_8epilogue10collective6detail29Sm90TmaWarpSpecializedAdapterINS1H_15DefaultEpilogueISJ_SK_SK_NS1G_6thread17LinearCombinationISJ_Li1EffLNS1L_9ScaleType4KindE0ELNS_15FloatRoundStyleE2ESJ_EENS1_15EpilogueDefaultEEEEEvvEEEEvNT_6ParamsE --------------------------
	.section	.nv.shared._ZN7cutlass13device_kernelINS_4gemm6kernel13GemmUniversalIN4cute5tupleIJiiiiEEENS1_10collective13CollectiveMmaINS1_34MainloopSm90TmaGmmaWarpSpecializedILi2ENS5_IJNS4_1CILi2EEENSA_ILi1EEESC_EEENS1_35KernelTmaWarpSpecializedCooperativeEEENS5_IJNSA_ILi128EEENSA_ILi240EEESG_EEENS_6half_tENS5_IJlSC_lEEESJ_SK_NS4_8TiledMMAINS4_8MMA_AtomIJNS4_4SM904GMMA25MMA_64x16x16_F32F16F16_SSILNSO_5MajorE0ELSQ_0ELNSO_7ScaleInE1ELSR_1EEEEEENS4_6LayoutISD_NS5_IJSC_NSA_ILi0EEESV_EEEEENS5_IJNS4_10UnderscoreESY_SY_EEEEENS4_13SM90_TMA_LOADENS4_14ComposedLayoutINS4_7SwizzleILi3ELi4ELi3EEENS4_18smem_ptr_flag_bitsILi16EEENSU_INS5_IJNSA_ILi8EEENSA_ILi64EEEEEENS5_IJS18_SC_EEEEEEEvNS4_8identityENS4_23SM90_TMA_LOAD_MULTICASTES1C_vS1D_EENS_8epilogue10collective6detail29Sm90TmaWarpSpecializedAdapterINS1H_15DefaultEpilogueISJ_SK_SK_NS1G_6thread17LinearCombinationISJ_Li1EffLNS1L_9ScaleType4KindE0ELNS_15FloatRoundStyleE2ESJ_EENS1_15EpilogueDefaultEEEEEvvEEEEvNT_6ParamsE,"aw",@nobits
	.sectionflags	@""
	.align	16
	.zero		1024


//--------------------- .nv.shared.reserved.0     --------------------------
	.section	.nv.shared.reserved.0,"aw",@nobits
	.weak		__nv_reservedSMEM_offset_0_alias
	.size		__nv_reservedSMEM_offset_0_alias, 0, 0
	.other		__nv_reservedSMEM_offset_0_alias,@"STO_CUDA_RESERVED_SHARED STV_DEFAULT"
__nv_reservedSMEM_offset_0_alias:
	.zero		0


//--------------------- .nv.global                --------------------------
	.section	.nv.global,"aw",@nobits
.nv.global:
	.type		_ZN40_INTERNAL_e08ef4e6_4_k_cu_72d072a0_117734cute1_E,@object
	.size		_ZN40_INTERNAL_e08ef4e6_4_k_cu_72d072a0_117734cute1_E,(_ZN40_INTERNAL_e08ef4e6_4_k_cu_72d072a0_117734cuda3std3__45__cpo6cbeginE - _ZN40_INTERNAL_e08ef4e6_4_k_cu_72d072a0_117734cute1_E)
_ZN40_INTERNAL_e08ef4e6_4_k_cu_72d072a0_117734cute1_E:
	.zero		1
	.type		_ZN40_INTERNAL_e08ef4e6_4_k_cu_72d072a0_117734cuda3std3__45__cpo6cbeginE,@object
	.size		_ZN40_INTERNAL_e08ef4e6_4_k_cu_72d072a0_117734cuda3std3__45__cpo6cbeginE,(_ZN40_INTERNAL_e08ef4e6_4_k_cu_72d072a0_117734cuda3std3__48in_placeE - _ZN40_INTERNAL_e08ef4e6_4_k_cu_72d072a0_117734cuda3std3__45__cpo6cbeginE)
_ZN40_INTERNAL_e08ef4e6_4_k_cu_72d072a0_117734cuda3std3__45__cpo6cbeginE:
	.zero		1
	.type		_ZN40_INTERNAL_e08ef4e6_4_k_cu_72d072a0_117734cuda3std3__48in_placeE,@object
	.size		_ZN40_INTERNAL_e08ef4e6_4_k_cu_72d072a0_117734cuda3std3__48in_placeE,(_ZN40_INTERNAL_e08ef4e6_4_k_cu_72d072a0_117734cuda3std6ranges3__45__cpo9iter_moveE - _ZN40_INTERNAL_e08ef4e6_4_k_cu_72d072a0_117734cuda3std3__48in_placeE)
_ZN40_INTERNAL_e08ef4e6_4_k_cu_72d072a0_117734cuda3std3__48in_placeE:
	.zero		1
	.type		_ZN40_INTERNAL_e08ef4e6_4_k_cu_72d072a0_117734cuda3std6ranges3__45__cpo9iter_moveE,@object
	.size		_ZN40_INTERNAL_e08ef4e6_4_k_cu_72d072a0_117734cuda3std6ranges3__45__cpo9iter_moveE,(_ZN40_INTERNAL_e08ef4e6_4_k_cu_72d072a0_117734cuda3std3__45__cpo5beginE - _ZN40_INTERNAL_e08ef4e6_4_k_cu_72d072a0_117734cuda3std6ranges3__45__cpo9iter_moveE)
_ZN40_INTERNAL_e08ef4e6_4_k_cu_72d072a0_117734cuda3std6ranges3__45__cpo9iter_moveE:
	.zero		1
	.type		_ZN40_INTERNAL_e08ef4e6_4_k_cu_72d072a0_117734cuda3std3__45__cpo5beginE,@object
	.size		_ZN40_INTERNAL_e08ef4e6_4_k_cu_72d072a0_117734cuda3std3__45__cpo5beginE,(_ZN40_INTERNAL_e08ef4e6_4_k_cu_72d072a0_117734cuda3std3__442_GLOBAL__N__e08ef4e6_4_k_cu_72d072a0_117736ignoreE - _ZN40_INTERNAL_e08ef4e6_4_k_cu_72d072a0_117734cuda3std3__45__cpo5beginE)
_ZN40_INTERNAL_e08ef4e6_4_k_cu_72d072a0_117734cuda3std3__45__cpo5beginE:
	.zero		1
	.type		_ZN40_INTERNAL_e08ef4e6_4_k_cu_72d072a0_117734cuda3std3__442_GLOBAL__N__e08ef4e6_4_k_cu_72d072a0_117736ignoreE,@object
	.size		_ZN40_INTERNAL_e08ef4e6_4_k_cu_72d072a0_117734cuda3std3__442_GLOBAL__N__e08ef4e6_4_k_cu_72d072a0_117736ignoreE,(_ZN40_INTERNAL_e08ef4e6_4_k_cu_72d072a0_117734cute7productE - _ZN40_INTERNAL_e08ef4e6_4_k_cu_72d072a0_117734cuda3std3__442_GLOBAL__N__e08ef4e6_4_k_cu_72d072a0_117736ignoreE)
_ZN40_INTERNAL_e08ef4e6_4_k_cu_72d072a0_117734cuda3std3__442_GLOBAL__N__e08ef4e6_4_k_cu_72d072a0_117736ignoreE:
	.zero		1
	.type		_ZN40_INTERNAL_e08ef4e6_4_k_cu_72d072a0_117734cute7productE,@object
	.size		_ZN40_INTERNAL_e08ef4e6_4_k_cu_72d072a0_117734cute7productE,(_ZN40_INTERNAL_e08ef4e6_4_k_cu_72d072a0_117734cuda3std3__45__cpo3endE - _ZN40_INTERNAL_e08ef4e6_4_k_cu_72d072a0_117734cute7productE)
_ZN40_INTERNAL_e08ef4e6_4_k_cu_72d072a0_117734cute7productE:
	.zero		1
	.type		_ZN40_INTERNAL_e08ef4e6_4_k_cu_72d072a0_117734cuda3std3__45__cpo3endE,@object
	.size		_ZN40_INTERNAL_e08ef4e6_4_k_cu_72d072a0_117734cuda3std3__45__cpo3endE,(_ZN40_INTERNAL_e08ef4e6_4_k_cu_72d072a0_117734cuda3std3__419piecewise_constructE - _ZN40_INTERNAL_e08ef4e6_4_k_cu_72d072a0_117734cuda3std3__45__cpo3endE)
_ZN40_INTERNAL_e08ef4e6_4_k_cu_72d072a0_117734cuda3std3__45__cpo3endE:
	.zero		1
	.type		_ZN40_INTERNAL_e08ef4e6_4_k_cu_72d072a0_117734cuda3std3__419piecewise_constructE,@object
	.size		_ZN40_INTERNAL_e08ef4e6_4_k_cu_72d072a0_117734cuda3std3__419piecewise_constructE,(_ZN40_INTERNAL_e08ef4e6_4_k_cu_72d072a0_117734cuda3std3__45__cpo4cendE - _ZN40_INTERNAL_e08ef4e6_4_k_cu_72d072a0_117734cuda3std3__419piecewise_constructE)
_ZN40_INTERNAL_e08ef4e6_4_k_cu_72d072a0_117734cuda3std3__419piecewise_constructE:
	.zero		1
	.type		_ZN40_INTERNAL_e08ef4e6_4_k_cu_72d072a0_117734cuda3std3__45__cpo4cendE,@object
	.size		_ZN40_INTERNAL_e08ef4e6_4_k_cu_72d072a0_117734cuda3std3__45__cpo4cendE,(_ZN40_INTERNAL_e08ef4e6_4_k_cu_72d072a0_117734cuda3std6ranges3__45__cpo4swapE - _ZN40_INTERNAL_e08ef4e6_4_k_cu_72d072a0_117734cuda3std3__45__cpo4cendE)
_ZN40_INTERNAL_e08ef4e6_4_k_cu_72d072a0_117734cuda3std3__45__cpo4cendE:
	.zero		1
	.type		_ZN40_INTERNAL_e08ef4e6_4_k_cu_72d072a0_117734cuda3std6ranges3__45__cpo4swapE,@object
	.size		_ZN40_INTERNAL_e08ef4e6_4_k_cu_72d072a0_117734cuda3std6ranges3__45__cpo4swapE,(.L_8 - _ZN40_INTERNAL_e08ef4e6_4_k_cu_72d072a0_117734cuda3std6ranges3__45__cpo4swapE)
_ZN40_INTERNAL_e08ef4e6_4_k_cu_72d072a0_117734cuda3std6ranges3__45__cpo4swapE:
	.zero		1
.L_8:


//--------------------- .nv.constant0._ZN7cutlass13device_kernelINS_4gemm6kernel13GemmUniversalIN4cute5tupleIJiiiiEEENS1_10collective13CollectiveMmaINS1_34MainloopSm90TmaGmmaWarpSpecializedILi2ENS5_IJNS4_1CILi2EEENSA_ILi1EEESC_EEENS1_35KernelTmaWarpSpecializedCooperativeEEENS5_IJNSA_ILi128EEENSA_ILi240EEESG_EEENS_6half_tENS5_IJlSC_lEEESJ_SK_NS4_8TiledMMAINS4_8MMA_AtomIJNS4_4SM904GMMA25MMA_64x16x16_F32F16F16_SSILNSO_5MajorE0ELSQ_0ELNSO_7ScaleInE1ELSR_1EEEEEENS4_6LayoutISD_NS5_IJSC_NSA_ILi0EEESV_EEEEENS5_IJNS4_10UnderscoreESY_SY_EEEEENS4_13SM90_TMA_LOADENS4_14ComposedLayoutINS4_7SwizzleILi3ELi4ELi3EEENS4_18smem_ptr_flag_bitsILi16EEENSU_INS5_IJNSA_ILi8EEENSA_ILi64EEEEEENS5_IJS18_SC_EEEEEEEvNS4_8identityENS4_23SM90_TMA_LOAD_MULTICASTES1C_vS1D_EENS_8epilogue10collective6detail29Sm90TmaWarpSpecializedAdapterINS1H_15DefaultEpilogueISJ_SK_SK_NS1G_6thread17LinearCombinationISJ_Li1EffLNS1L_9ScaleType4KindE0ELNS_15FloatRoundStyleE2ESJ_EENS1_15EpilogueDefaultEEEEEvvEEEEvNT_6ParamsE --------------------------
	.section	.nv.constant0._ZN7cutlass13device_kernelINS_4gemm6kernel13GemmUniversalIN4cute5tupleIJiiiiEEENS1_10collective13CollectiveMmaINS1_34MainloopSm90TmaGmmaWarpSpecializedILi2ENS5_IJNS4_1CILi2EEENSA_ILi1EEESC_EEENS1_35KernelTmaWarpSpecializedCooperativeEEENS5_IJNSA_ILi128EEENSA_ILi240EEESG_EEENS_6half_tENS5_IJlSC_lEEESJ_SK_NS4_8TiledMMAINS4_8MMA_AtomIJNS4_4SM904GMMA25MMA_64x16x16_F32F16F16_SSILNSO_5MajorE0ELSQ_0ELNSO_7ScaleInE1ELSR_1EEEEEENS4_6LayoutISD_NS5_IJSC_NSA_ILi0EEESV_EEEEENS5_IJNS4_10UnderscoreESY_SY_EEEEENS4_13SM90_TMA_LOADENS4_14ComposedLayoutINS4_7SwizzleILi3ELi4ELi3EEENS4_18smem_ptr_flag_bitsILi16EEENSU_INS5_IJNSA_ILi8EEENSA_ILi64EEEEEENS5_IJS18_SC_EEEEEEEvNS4_8identityENS4_23SM90_TMA_LOAD_MULTICASTES1C_vS1D_EENS_8epilogue10collective6detail29Sm90TmaWarpSpecializedAdapterINS1H_15DefaultEpilogueISJ_SK_SK_NS1G_6thread17LinearCombinationISJ_Li1EffLNS1L_9ScaleType4KindE0ELNS_15FloatRoundStyleE2ESJ_EENS1_15EpilogueDefaultEEEEEvvEEEEvNT_6ParamsE,"a",@progbits
	.sectionflags	@""
	.align	4
.nv.constant0._ZN7cutlass13device_kernelINS_4gemm6kernel13GemmUniversalIN4cute5tupleIJiiiiEEENS1_10collective13CollectiveMmaINS1_34MainloopSm90TmaGmmaWarpSpecializedILi2ENS5_IJNS4_1CILi2EEENSA_ILi1EEESC_EEENS1_35KernelTmaWarpSpecializedCooperativeEEENS5_IJNSA_ILi128EEENSA_ILi240EEESG_EEENS_6half_tENS5_IJlSC_lEEESJ_SK_NS4_8TiledMMAINS4_8MMA_AtomIJNS4_4SM904GMMA25MMA_64x16x16_F32F16F16_SSILNSO_5MajorE0ELSQ_0ELNSO_7ScaleInE1ELSR_1EEEEEENS4_6LayoutISD_NS5_IJSC_NSA_ILi0EEESV_EEEEENS5_IJNS4_10UnderscoreESY_SY_EEEEENS4_13SM90_TMA_LOADENS4_14ComposedLayoutINS4_7SwizzleILi3ELi4ELi3EEENS4_18smem_ptr_flag_bitsILi16EEENSU_INS5_IJNSA_ILi8EEENSA_ILi64EEEEEENS5_IJS18_SC_EEEEEEEvNS4_8identityENS4_23SM90_TMA_LOAD_MULTICASTES1C_vS1D_EENS_8epilogue10collective6detail29Sm90TmaWarpSpecializedAdapterINS1H_15DefaultEpilogueISJ_SK_SK_NS1G_6thread17LinearCombinationISJ_Li1EffLNS1L_9ScaleType4KindE0ELNS_15FloatRoundStyleE2ESJ_EENS1_15EpilogueDefaultEEEEEvvEEEEvNT_6ParamsE:
	.zero		1664


//--------------------- SYMBOLS --------------------------

	.type		.nv.reservedSmem.offset0,@object
	.size		.nv.reservedSmem.offset0,0x4
	.type		__assertfail,@function
